def gluon_wgmma(
    a_ptr,
    b_ptr,
    c_ptr,
    M,
    N,
    K,
    stride_am,
    stride_bk,
    stride_cm,
    BLOCK_M: gl.constexpr,
    BLOCK_N: gl.constexpr,
    BLOCK_K: gl.constexpr,
    DTYPE: gl.constexpr,
    A_LAYOUT: gl.constexpr,
    B_LAYOUT: gl.constexpr,
    C_LAYOUT: gl.constexpr,
    B_SHAPE: gl.constexpr,
    TRANS_B: gl.constexpr,
    NUM_BUFFERS: gl.constexpr,
    NUM_WARPS: gl.constexpr,
):
    a_desc = tma.make_tensor_descriptor(
        a_ptr, [M, K], [stride_am, 1], [BLOCK_M, BLOCK_K], A_LAYOUT
    )
    b_desc = tma.make_tensor_descriptor(
        b_ptr,
        [N, K] if TRANS_B else [K, N],
        [stride_bk, 1],
        B_SHAPE,
        B_LAYOUT,
    )
    c_desc = tma.make_tensor_descriptor(
        c_ptr, [M, N], [stride_cm, 1], [BLOCK_M, BLOCK_N], C_LAYOUT
    )

    a_bufs = gl.allocate_shared_memory(
        DTYPE, [NUM_BUFFERS, BLOCK_M, BLOCK_K], A_LAYOUT
    )
    b_bufs = gl.allocate_shared_memory(DTYPE, [NUM_BUFFERS] + B_SHAPE, B_LAYOUT)

    pid_m = gl.program_id(0)
    pid_n = gl.program_id(1)
    off_m = pid_m * BLOCK_M
    off_n = pid_n * BLOCK_N

    mma_layout: gl.constexpr = pick_wgmma_layout(DTYPE, BLOCK_M, BLOCK_N, NUM_WARPS)
    acc = warpgroup_mma_init(
        gl.zeros((BLOCK_M, BLOCK_N), dtype=gl.float32, layout=mma_layout)
    )

    bars = gl.allocate_shared_memory(
        gl.int64, [NUM_BUFFERS, 1], mbarrier.MBarrierLayout()
    )
    for i in gl.static_range(NUM_BUFFERS):
        mbarrier.init(bars.index(i), count=1)
    idx = 0
    phase = 0

    for k in range(0, K, BLOCK_K):
        a = a_bufs.index(idx)
        b = b_bufs.index(idx)
        bar = bars.index(idx)
        mbarrier.expect(bar, a_desc.block_type.nbytes + b_desc.block_type.nbytes)
        tma.async_copy_global_to_shared(a_desc, [off_m, k], bar, a)
        tma.async_copy_global_to_shared(
            b_desc, [off_n, k] if TRANS_B else [k, off_n], bar, b
        )
        mbarrier.wait(bar, phase=phase)

        if TRANS_B:
            b = b.permute((1, 0))
        acc = warpgroup_mma_wait(num_outstanding=0, deps=(acc,))
        acc = warpgroup_mma(a, b, acc, is_async=True)

        idx += 1
        if idx == NUM_BUFFERS:
            idx = 0
            phase ^= 1

    acc = warpgroup_mma_wait(num_outstanding=0, deps=(acc,))
    for i in gl.static_range(NUM_BUFFERS):
        mbarrier.invalidate(bars.index(i))

    c_smem = gl.allocate_shared_memory(DTYPE, [BLOCK_M, BLOCK_N], C_LAYOUT)
    c_smem.store(acc.to(DTYPE))
    fence_async_shared()
    tma.async_copy_shared_to_global(c_desc, [off_m, off_n], c_smem)
    tma.store_wait(pendings=0)

# config = {"BLOCK_K": 32, "BLOCK_M": 256, "BLOCK_N": 256, "arch": "sm_90", "dtype": "fp16", "num_buffers": 1, "num_warps": 4, "trans_b": 0}
# arch = sm_90


// ===== COMPILED SASS (sm_90a) =====

	.target	sm_90a

	.elftype	@"ET_EXEC"


//--------------------- .note.nv.tkinfo           --------------------------
	.section	.note.nv.tkinfo,"",@"SHT_NOTE"
	.sectionflags	@"SHF_NOTE_NV_TKINFO"
	.tkinfo
        /*0018*/ 	.word	0x00000002
        /*0030*/ 	.string	""
        /*0030*/ 	.string	"ptxas"
        /*0030*/ 	.string	"Cuda compilation tools, release 13.0, V13.0.88"
        /*0030*/ 	.string	"Build cuda_13.0.r13.0/compiler.36424714_0"
        /*0030*/ 	.string	"-v  -suppress-debug-info  -lineinfo  -arch sm_90a "



//--------------------- .note.nv.cuinfo           --------------------------
	.section	.note.nv.cuinfo,"",@"SHT_NOTE"
	.sectionflags	@"SHF_NOTE_NV_CUINFO"
        /*0018*/ 	.short	0x0002
        /*001a*/ 	.short	0x005a
        /*001c*/ 	.short	0x0082
	.zero		2


//--------------------- .nv.info                  --------------------------
	.section	.nv.info,"",@"SHT_CUDA_INFO"
	.align	4


	//----- nvinfo : EIATTR_REGCOUNT
	.align		4
        /*0000*/ 	.byte	0x04, 0x2f
        /*0002*/ 	.short	(.L_1 - .L_0)
	.align		4
.L_0:
        /*0004*/ 	.word	index@(gluon_wgmma)
        /*0008*/ 	.word	0x000000ff


	//----- nvinfo : EIATTR_FRAME_SIZE
	.align		4
.L_1:
        /*000c*/ 	.byte	0x04, 0x11
        /*000e*/ 	.short	(.L_3 - .L_2)
	.align		4
.L_2:
        /*0010*/ 	.word	index@(gluon_wgmma)
        /*0014*/ 	.word	0x00000ad8


	//----- nvinfo : EIATTR_MIN_STACK_SIZE
	.align		4
.L_3:
        /*0018*/ 	.byte	0x04, 0x12
        /*001a*/ 	.short	(.L_5 - .L_4)
	.align		4
.L_4:
        /*001c*/ 	.word	index@(gluon_wgmma)
        /*0020*/ 	.word	0x00000ad8
.L_5:


//--------------------- .nv.compat                --------------------------
	.section	.nv.compat,"",@"SHT_CUDA_COMPAT_INFO"
	.align	4
        /*0000*/ 	.byte	0x02, 0x09, 0x01, 0x00, 0x02, 0x02, 0x04, 0x00, 0x02, 0x05, 0x05, 0x00, 0x03, 0x07, 0x01, 0x01
        /*0010*/ 	.byte	0x02, 0x03, 0x03, 0x00, 0x02, 0x06, 0x01, 0x00, 0x04, 0x0b, 0x08, 0x00, 0x00, 0x00, 0x00, 0x00
        /*0020*/ 	.byte	0x00, 0x00, 0x00, 0x00


//--------------------- .nv.info.gluon_wgmma      --------------------------
	.section	.nv.info.gluon_wgmma,"",@"SHT_CUDA_INFO"
	.sectionflags	@""
	.align	4


	//----- nvinfo : EIATTR_CUDA_API_VERSION
	.align		4
        /*0000*/ 	.byte	0x04, 0x37
        /*0002*/ 	.short	(.L_7 - .L_6)
.L_6:
        /*0004*/ 	.word	0x00000082


	//----- nvinfo : EIATTR_KPARAM_INFO
	.align		4
.L_7:
        /*0008*/ 	.byte	0x04, 0x17
        /*000a*/ 	.short	(.L_9 - .L_8)
.L_8:
        /*000c*/ 	.word	0x00000000
        /*0010*/ 	.short	0x000a
        /*0012*/ 	.short	0x0048
        /*0014*/ 	.byte	0x00, 0xf4, 0x21, 0x00


	//----- nvinfo : EIATTR_KPARAM_INFO
	.align		4
.L_9:
        /*0018*/ 	.byte	0x04, 0x17
        /*001a*/ 	.short	(.L_11 - .L_10)
.L_10:
        /*001c*/ 	.word	0x00000000
        /*0020*/ 	.short	0x0009
        /*0022*/ 	.short	0x0040
        /*0024*/ 	.byte	0x00, 0xf4, 0x21, 0x00


	//----- nvinfo : EIATTR_KPARAM_INFO
	.align		4
.L_11:
        /*0028*/ 	.byte	0x04, 0x17
        /*002a*/ 	.short	(.L_13 - .L_12)
.L_12:
        /*002c*/ 	.word	0x00000000
        /*0030*/ 	.short	0x0008
        /*0032*/ 	.short	0x0038
        /*0034*/ 	.byte	0x00, 0xf0, 0x21, 0x00


	//----- nvinfo : EIATTR_KPARAM_INFO
	.align		4
.L_13:
        /*0038*/ 	.byte	0x04, 0x17
        /*003a*/ 	.short	(.L_15 - .L_14)
.L_14:
        /*003c*/ 	.word	0x00000000
        /*0040*/ 	.short	0x0007
        /*0042*/ 	.short	0x0030
        /*0044*/ 	.byte	0x00, 0xf0, 0x21, 0x00


	//----- nvinfo : EIATTR_KPARAM_INFO
	.align		4
.L_15:
        /*0048*/ 	.byte	0x04, 0x17
        /*004a*/ 	.short	(.L_17 - .L_16)
.L_16:
        /*004c*/ 	.word	0x00000000
        /*0050*/ 	.short	0x0006
        /*0052*/ 	.short	0x0028
        /*0054*/ 	.byte	0x00, 0xf0, 0x21, 0x00


	//----- nvinfo : EIATTR_KPARAM_INFO
	.align		4
.L_17:
        /*0058*/ 	.byte	0x04, 0x17
        /*005a*/ 	.short	(.L_19 - .L_18)
.L_18:
        /*005c*/ 	.word	0x00000000
        /*0060*/ 	.short	0x0005
        /*0062*/ 	.short	0x0020
        /*0064*/ 	.byte	0x00, 0xf0, 0x11, 0x00


	//----- nvinfo : EIATTR_KPARAM_INFO
	.align		4
.L_19:
        /*0068*/ 	.byte	0x04, 0x17
        /*006a*/ 	.short	(.L_21 - .L_20)
.L_20:
        /*006c*/ 	.word	0x00000000
        /*0070*/ 	.short	0x0004
        /*0072*/ 	.short	0x001c
        /*0074*/ 	.byte	0x00, 0xf0, 0x11, 0x00


	//----- nvinfo : EIATTR_KPARAM_INFO
	.align		4
.L_21:
        /*0078*/ 	.byte	0x04, 0x17
        /*007a*/ 	.short	(.L_23 - .L_22)
.L_22:
        /*007c*/ 	.word	0x00000000
        /*0080*/ 	.short	0x0003
        /*0082*/ 	.short	0x0018
        /*0084*/ 	.byte	0x00, 0xf0, 0x11, 0x00


	//----- nvinfo : EIATTR_KPARAM_INFO
	.align		4
.L_23:
        /*0088*/ 	.byte	0x04, 0x17
        /*008a*/ 	.short	(.L_25 - .L_24)
.L_24:
        /*008c*/ 	.word	0x00000000
        /*0090*/ 	.short	0x0002
        /*0092*/ 	.short	0x0010
        /*0094*/ 	.byte	0x00, 0xf4, 0x21, 0x00


	//----- nvinfo : EIATTR_KPARAM_INFO
	.align		4
.L_25:
        /*0098*/ 	.byte	0x04, 0x17
        /*009a*/ 	.short	(.L_27 - .L_26)
.L_26:
        /*009c*/ 	.word	0x00000000
        /*00a0*/ 	.short	0x0001
        /*00a2*/ 	.short	0x0008
        /*00a4*/ 	.byte	0x00, 0xf4, 0x21, 0x00


	//----- nvinfo : EIATTR_KPARAM_INFO
	.align		4
.L_27:
        /*00a8*/ 	.byte	0x04, 0x17
        /*00aa*/ 	.short	(.L_29 - .L_28)
.L_28:
        /*00ac*/ 	.word	0x00000000
        /*00b0*/ 	.short	0x0000
        /*00b2*/ 	.short	0x0000
        /*00b4*/ 	.byte	0x00, 0xf4, 0x21, 0x00


	//----- nvinfo : EIATTR_SPARSE_MMA_MASK
	.align		4
.L_29:
        /*00b8*/ 	.byte	0x03, 0x50
        /*00ba*/ 	.short	0x0000


	//----- nvinfo : EIATTR_MAXREG_COUNT
	.align		4
        /*00bc*/ 	.byte	0x03, 0x1b
        /*00be*/ 	.short	0x00ff


	//----- nvinfo : EIATTR_NUM_BARRIERS
	.align		4
        /*00c0*/ 	.byte	0x02, 0x4c
        /*00c2*/ 	.byte	0x01
	.zero		1


	//----- nvinfo : EIATTR_ANNOTATIONS
	.align		4
        /*00c4*/ 	.byte	0x04, 0x55
        /*00c6*/ 	.short	(.L_31 - .L_30)


	//   ....[0]....
.L_30:
        /*00c8*/ 	.word	0x00000001
        /*00cc*/ 	.byte	0x50, 0x11, 0x00, 0x00, 0x01, 0x00, 0x00, 0x00, 0xa0, 0x12, 0x00, 0x00, 0x01, 0x00, 0x00, 0x00
        /* <DEDUP_REMOVED lines=1041> */
        /*41ec*/ 	.byte	0x80, 0xb8, 0x00, 0x00, 0x01, 0x00, 0x00, 0x00, 0x90, 0xb8, 0x00, 0x00


	//----- nvinfo : EIATTR_MERCURY_ISA_VERSION
	.align		4
.L_31:
        /*41f8*/ 	.byte	0x03, 0x5f
        /*41fa*/ 	.short	0x0101


	//----- nvinfo : EIATTR_INT_WARP_WIDE_INSTR_OFFSETS
	.align		4
        /*41fc*/ 	.byte	0x04, 0x31
        /*41fe*/ 	.short	(.L_33 - .L_32)


	//   ....[0]....
.L_32:
        /*4200*/ 	.word	0x000012d0


	//   ....[1]....
        /*4204*/ 	.word	0x00001370


	//   ....[2]....
        /*4208*/ 	.word	0x00004d80


	//   ....[3]....
        /*420c*/ 	.word	0x00004d90


	//----- nvinfo : EIATTR_COOP_GROUP_MASK_REGIDS
	.align		4
.L_33:
        /*4210*/ 	.byte	0x04, 0x29
        /*4212*/ 	.short	(.L_35 - .L_34)


	//   ....[0]....
.L_34:
        /*4214*/ 	.word	0xffffffff


	//   ....[1]....
        /*4218*/ 	.word	0xffffffff


	//   ....[2]....
        /*421c*/ 	.word	0xffffffff


	//----- nvinfo : EIATTR_COOP_GROUP_INSTR_OFFSETS
	.align		4
.L_35:
        /*4220*/ 	.byte	0x04, 0x28
        /*4222*/ 	.short	(.L_37 - .L_36)


	//   ....[0]....
.L_36:
        /*4224*/ 	.word	0x00000160


	//   ....[1]....
        /*4228*/ 	.word	0x00000730


	//   ....[2]....
        /*422c*/ 	.word	0x00000ce0


	//----- nvinfo : EIATTR_MBARRIER_INSTR_OFFSETS
	.align		4
.L_37:
        /*4230*/ 	.byte	0x04, 0x39
        /*4232*/ 	.short	(.L_39 - .L_38)


	//   ....[0]....
.L_38:
        /*4234*/ 	.word	0x00002f30
        /*4238*/ 	.word	0x000000ff
        /*423c*/ 	.word	0x00008000
        /*4240*/ 	.short	0x0100
        /*4242*/ 	.byte	0x08
	.zero		1


	//   ....[1]....
        /*4244*/ 	.word	0x00004e50
        /*4248*/ 	.word	0x000000ff
        /*424c*/ 	.word	0x00008000
        /*4250*/ 	.short	0x010a
        /*4252*/ 	.byte	0x08
	.zero		1


	//   ....[2]....
        /*4254*/ 	.word	0x000089b0
        /*4258*/ 	.word	0x000000ff
        /*425c*/ 	.word	0x00008000
        /*4260*/ 	.short	0x0108
        /*4262*/ 	.byte	0x08
	.zero		1


	//   ....[3]....
        /*4264*/ 	.word	0x0000bdb0
        /*4268*/ 	.word	0x000000ff
        /*426c*/ 	.word	0x00008000
        /*4270*/ 	.short	0x010a
        /*4272*/ 	.byte	0x08
	.zero		1


	//----- nvinfo : EIATTR_NUM_MBARRIERS
	.align		4
.L_39:
        /*4274*/ 	.byte	0x03, 0x38
        /*4276*/ 	.short	0x0001


	//----- nvinfo : EIATTR_EXIT_INSTR_OFFSETS
	.align		4
        /*4278*/ 	.byte	0x04, 0x1c
        /*427a*/ 	.short	(.L_41 - .L_40)


	//   ....[0]....
.L_40:
        /*427c*/ 	.word	0x0000bda0


	//----- nvinfo : EIATTR_REQNTID
	.align		4
.L_41:
        /*4280*/ 	.byte	0x04, 0x10
        /*4282*/ 	.short	(.L_43 - .L_42)
.L_42:
        /*4284*/ 	.word	0x00000080
        /*4288*/ 	.word	0x00000001
        /*428c*/ 	.word	0x00000001


	//----- nvinfo : EIATTR_CRS_STACK_SIZE
	.align		4
.L_43:
        /*4290*/ 	.byte	0x04, 0x1e
        /*4292*/ 	.short	(.L_45 - .L_44)
.L_44:
        /*4294*/ 	.word	0x00000000


	//----- nvinfo : EIATTR_CBANK_PARAM_SIZE
	.align		4
.L_45:
        /*4298*/ 	.byte	0x03, 0x19
        /*429a*/ 	.short	0x0050


	//----- nvinfo : EIATTR_PARAM_CBANK
	.align		4
        /*429c*/ 	.byte	0x04, 0x0a
        /*429e*/ 	.short	(.L_47 - .L_46)
	.align		4
.L_46:
        /*42a0*/ 	.word	index@(.nv.constant0.gluon_wgmma)
        /*42a4*/ 	.short	0x0210
        /*42a6*/ 	.short	0x0050


	//----- nvinfo : EIATTR_SW_WAR
	.align		4
.L_47:
        /*42a8*/ 	.byte	0x04, 0x36
        /*42aa*/ 	.short	(.L_49 - .L_48)
.L_48:
        /*42ac*/ 	.word	0x00000008
.L_49:


//--------------------- .nv.callgraph             --------------------------
	.section	.nv.callgraph,"",@"SHT_CUDA_CALLGRAPH"
	.align	4
	.sectionentsize	8
	.align		4
        /*0000*/ 	.word	0x00000000
	.align		4
        /*0004*/ 	.word	0xffffffff
	.align		4
        /*0008*/ 	.word	0x00000000
	.align		4
        /*000c*/ 	.word	0xfffffffe
	.align		4
        /*0010*/ 	.word	0x00000000
	.align		4
        /*0014*/ 	.word	0xfffffffd
	.align		4
        /*0018*/ 	.word	0x00000000
	.align		4
        /*001c*/ 	.word	0xfffffffc


//--------------------- .text.gluon_wgmma         --------------------------
	.section	.text.gluon_wgmma,"ax",@progbits
	.align	128
        .global         gluon_wgmma
        .type           gluon_wgmma,@function
        .size           gluon_wgmma,(.L_x_52 - gluon_wgmma)
        .other          gluon_wgmma,@"STO_CUDA_ENTRY STV_DEFAULT"
gluon_wgmma:
.text.gluon_wgmma:
[----:B------:R-:W1:Y:S01]  /*0000*/  LDC R1, c[0x0][0x28] ;  /* 0x00000a00ff017b82 */ /* 0x000e620000000800 */
[----:B------:R-:W2:Y:S07]  /*0010*/  S2R R245, SR_TID.X ;  /* 0x0000000000f57919 */ /* 0x000eae0000002100 */
[----:B------:R-:W3:Y:S01]  /*0020*/  S2UR UR4, SR_CgaCtaId ;  /* 0x00000000000479c3 */ /* 0x000ee20000008800 */
[----:B------:R-:W-:Y:S01]  /*0030*/  UMOV UR8, 0x400 ;  /* 0x0000040000087882 */ /* 0x000fe20000000000 */
[----:B------:R-:W-:Y:S01]  /*0040*/  ULDC UR6, c[0x0][0xc] ;  /* 0x0000030000067ab9 */ /* 0x000fe20000000800 */
[----:B------:R-:W-:Y:S01]  /*0050*/  ULDC.64 UR48, c[0x0][0x250] ;  /* 0x0000940000307ab9 */ /* 0x000fe20000000a00 */
[----:B------:R-:W-:Y:S01]  /*0060*/  BSSY B0, `(.L_x_0) ;  /* 0x000001f000007945 */ /* 0x000fe20003800000 */
[----:B-1----:R-:W-:-:S03]  /*0070*/  VIADD R1, R1, 0xfffff528 ;  /* 0xfffff52801017836 */ /* 0x002fc60000000000 */
[----:B------:R-:W1:Y:S08]  /*0080*/  LDC R6, c[0x0][0x228] ;  /* 0x00008a00ff067b82 */ /* 0x000e700000000800 */
[----:B------:R-:W4:Y:S08]  /*0090*/  LDC R13, c[0x0][0x230] ;  /* 0x00008c00ff0d7b82 */ /* 0x000f300000000800 */
[----:B------:R-:W-:Y:S01]  /*00a0*/  S2UR UR52, SR_CTAID.Y ;  /* 0x00000000003479c3 */ /* 0x000fe20000002600 */
[----:B---3--:R-:W-:-:S03]  /*00b0*/  ULEA UR8, UR4, UR8, 0x18 ;  /* 0x0000000804087291 */ /* 0x008fc6000f8ec03f */
[----:B------:R-:W-:Y:S01]  /*00c0*/  ULDC UR4, c[0x0][0x10] ;  /* 0x0000040000047ab9 */ /* 0x000fe20000000800 */
[----:B--2---:R-:W-:-:S03]  /*00d0*/  LOP3.LUT R3, R245, 0x7f, RZ, 0xc0, !PT ;  /* 0x0000007ff5037812 */ /* 0x004fc600078ec0ff */
[----:B------:R-:W2:Y:S01]  /*00e0*/  S2UR UR5, SR_CTAID.Z ;  /* 0x00000000000579c3 */ /* 0x000ea20000002700 */
[----:B-1----:R-:W-:Y:S01]  /*00f0*/  VIADD R6, R6, 0xffffffff ;  /* 0xffffffff06067836 */ /* 0x002fe20000000000 */
[C---:B------:R-:W-:Y:S02]  /*0100*/  ISETP.GE.U32.AND P0, PT, R3.reuse, 0x20, PT ;  /* 0x000000200300780c */ /* 0x040fe40003f06070 */
[C---:B------:R-:W-:Y:S02]  /*0110*/  ISETP.NE.U32.AND P1, PT, R3.reuse, RZ, PT ;  /* 0x000000ff0300720c */ /* 0x040fe40003f25070 */
[----:B------:R-:W-:Y:S02]  /*0120*/  LEA R12, R3, UR8, 0x2 ;  /* 0x00000008030c7c11 */ /* 0x000fe4000f8e10ff */
[----:B------:R-:W1:Y:S01]  /*0130*/  S2UR UR53, SR_CTAID.X ;  /* 0x00000000003579c3 */ /* 0x000e620000002500 */
[----:B----4-:R-:W-:-:S06]  /*0140*/  VIADD R8, R13, 0xffffffff ;  /* 0xffffffff0d087836 */ /* 0x010fcc0000000000 */
[----:B------:R3:W-:Y:S01]  /*0150*/  @!P0 STS [R12], RZ ;  /* 0x000000ff0c008388 */ /* 0x0007e20000000800 */
[----:B------:R-:W-:-:S03]  /*0160*/  NOP ;  /* 0x0000000000007918 */ /* 0x000fc60000000000 */
[----:B------:R3:W-:Y:S01]  /*0170*/  @!P1 STS [UR8+0x24], R6 ;  /* 0x00002406ff009988 */ /* 0x0007e20008000808 */
[----:B--2---:R-:W-:-:S03]  /*0180*/  UIMAD UR4, UR5, UR4, UR52 ;  /* 0x00000004050472a4 */ /* 0x004fc6000f8e0234 */
[----:B------:R3:W-:Y:S01]  /*0190*/  @!P1 STS [UR8+0x20], R8 ;  /* 0x00002008ff009988 */ /* 0x0007e20008000808 */
[----:B-1----:R-:W-:-:S04]  /*01a0*/  UIMAD UR4, UR4, UR6, UR53 ;  /* 0x00000006040472a4 */ /* 0x002fc8000f8e0235 */
[----:B------:R-:W-:-:S04]  /*01b0*/  UIMAD UR4, UR4, 0x180, URZ ;  /* 0x00000180040478a4 */ /* 0x000fc8000f8e023f */
[----:B------:R-:W-:-:S04]  /*01c0*/  UIADD3 UR20, UP0, UR4, UR48, URZ ;  /* 0x0000003004147290 */ /* 0x000fc8000ff1e03f */
[----:B------:R-:W-:Y:S01]  /*01d0*/  ULEA.HI.X.SX32 UR21, UR4, UR49, 0x1, UP0 ;  /* 0x0000003104157291 */ /* 0x000fe200080f0e3f */
[----:B---3--:R-:W-:Y:S11]  /*01e0*/  @P1 BRA `(.L_x_1) ;  /* 0x0000000000181947 */ /* 0x008ff60003800000 */
[----:B------:R-:W1:Y:S01]  /*01f0*/  LDS R0, [UR8+0x8] ;  /* 0x00000808ff007984 */ /* 0x000e620008000800 */
[----:B------:R-:W2:Y:S01]  /*0200*/  LDC.64 R10, c[0x0][0x210] ;  /* 0x00008400ff0a7b82 */ /* 0x000ea20000000a00 */
[----:B------:R-:W-:Y:S02]  /*0210*/  IMAD.MOV.U32 R5, RZ, RZ, 0x70 ;  /* 0x00000070ff057424 */ /* 0x000fe400078e00ff */
[----:B--2---:R2:W-:Y:S03]  /*0220*/  STS.64 [UR8], R10 ;  /* 0x0000000aff007988 */ /* 0x0045e60008000a08 */
[----:B-1----:R-:W-:-:S05]  /*0230*/  LOP3.LUT R0, R0, 0x10, R5, 0xd8, !PT ;  /* 0x0000001000007812 */ /* 0x002fca00078ed805 */
[----:B------:R2:W-:Y:S02]  /*0240*/  STS [UR8+0x8], R0 ;  /* 0x00000800ff007988 */ /* 0x0005e40008000808 */
.L_x_1:
[----:B------:R-:W-:Y:S05]  /*0250*/  BSYNC B0 ;  /* 0x0000000000007941 */ /* 0x000fea0003800000 */
.L_x_0:
[----:B------:R-:W-:Y:S04]  /*0260*/  BSSY B0, `(.L_x_2) ;  /* 0x000000a000007945 */ /* 0x000fe80003800000 */
[----:B------:R-:W-:Y:S05]  /*0270*/  @P1 BRA `(.L_x_3) ;  /* 0x0000000000201947 */ /* 0x000fea0003800000 */
[----:B--2---:R-:W1:Y:S01]  /*0280*/  LDS R0, [UR8+0x34] ;  /* 0x00003408ff007984 */ /* 0x004e620008000800 */
[----:B------:R-:W-:Y:S02]  /*0290*/  IMAD.MOV.U32 R5, RZ, RZ, 0x1f000000 ;  /* 0x1f000000ff057424 */ /* 0x000fe400078e00ff */
[----:B------:R-:W-:Y:S01]  /*02a0*/  @!P1 IMAD.MOV.U32 R2, RZ, RZ, 0xff ;  /* 0x000000ffff029424 */ /* 0x000fe200078e00ff */
[----:B------:R-:W2:Y:S02]  /*02b0*/  @!P1 LDS R7, [UR8+0x38] ;  /* 0x00003808ff079984 */ /* 0x000ea40008000800 */
[----:B-1----:R-:W-:Y:S02]  /*02c0*/  LOP3.LUT R0, R0, 0xff000000, R5, 0xb8, !PT ;  /* 0xff00000000007812 */ /* 0x002fe400078eb805 */
[----:B--2---:R-:W-:-:S03]  /*02d0*/  @!P1 LOP3.LUT R2, R7, 0xff, R2, 0xb8, !PT ;  /* 0x000000ff07029812 */ /* 0x004fc600078eb802 */
[----:B------:R1:W-:Y:S04]  /*02e0*/  STS [UR8+0x34], R0 ;  /* 0x00003400ff007988 */ /* 0x0003e80008000808 */
[----:B------:R1:W-:Y:S02]  /*02f0*/  @!P1 STS [UR8+0x38], R2 ;  /* 0x00003802ff009988 */ /* 0x0003e40008000808 */
.L_x_3:
[----:B------:R-:W-:Y:S05]  /*0300*/  BSYNC B0 ;  /* 0x0000000000007941 */ /* 0x000fea0003800000 */
.L_x_2:
[----:B------:R-:W-:Y:S04]  /*0310*/  BSSY B0, `(.L_x_4) ;  /* 0x000000e000007945 */ /* 0x000fe80003800000 */
[----:B------:R-:W-:Y:S05]  /*0320*/  @P1 BRA `(.L_x_5) ;  /* 0x0000000000301947 */ /* 0x000fea0003800000 */
[----:B-1----:R-:W1:Y:S01]  /*0330*/  LDS R2, [UR8+0x34] ;  /* 0x00003408ff027984 */ /* 0x002e620008000800 */
[----:B------:R-:W3:Y:S03]  /*0340*/  LDC.64 R4, c[0x0][0x238] ;  /* 0x00008e00ff047b82 */ /* 0x000ee60000000a00 */
[----:B--2---:R-:W2:Y:S01]  /*0350*/  LDS R0, [UR8+0x1c] ;  /* 0x00001c08ff007984 */ /* 0x004ea20008000800 */
[C---:B---3--:R-:W-:Y:S01]  /*0360*/  SHF.L.U64.HI R5, R4.reuse, 0x1, R5 ;  /* 0x0000000104057819 */ /* 0x048fe20000010205 */
[----:B------:R-:W-:-:S03]  /*0370*/  IMAD.SHL.U32 R4, R4, 0x2, RZ ;  /* 0x0000000204047824 */ /* 0x000fc600078e00ff */
[--C-:B------:R-:W-:Y:S02]  /*0380*/  SHF.R.U32.HI R7, RZ, 0x4, R5.reuse ;  /* 0x00000004ff077819 */ /* 0x100fe40000011605 */
[----:B------:R-:W-:-:S05]  /*0390*/  SHF.R.U64 R4, R4, 0x4, R5 ;  /* 0x0000000404047819 */ /* 0x000fca0000001205 */
[----:B------:R3:W-:Y:S01]  /*03a0*/  STS [UR8+0xc], R4 ;  /* 0x00000c04ff007988 */ /* 0x0007e20008000808 */
[----:B-1----:R-:W-:Y:S02]  /*03b0*/  LOP3.LUT R2, R2, 0x7, RZ, 0xb8, !PT ;  /* 0x0000000702027812 */ /* 0x002fe400078eb8ff */
[----:B--2---:R-:W-:-:S03]  /*03c0*/  LOP3.LUT R0, R0, 0xf, R7, 0xb8, !PT ;  /* 0x0000000f00007812 */ /* 0x004fc600078eb807 */
[----:B------:R3:W-:Y:S04]  /*03d0*/  STS [UR8+0x34], R2 ;  /* 0x00003402ff007988 */ /* 0x0007e80008000808 */
[----:B------:R3:W-:Y:S02]  /*03e0*/  STS [UR8+0x1c], R0 ;  /* 0x00001c00ff007988 */ /* 0x0007e40008000808 */
.L_x_5:
[----:B------:R-:W-:Y:S05]  /*03f0*/  BSYNC B0 ;  /* 0x0000000000007941 */ /* 0x000fea0003800000 */
.L_x_4:
[----:B------:R-:W-:Y:S04]  /*0400*/  BSSY B1, `(.L_x_6) ;  /* 0x000001b000017945 */ /* 0x000fe80003800000 */
[----:B------:R-:W-:Y:S01]  /*0410*/  BSSY B0, `(.L_x_7) ;  /* 0x0000016000007945 */ /* 0x000fe20003800000 */
[----:B-123--:R-:W-:-:S03]  /*0420*/  IMAD.MOV.U32 R0, RZ, RZ, RZ ;  /* 0x000000ffff007224 */ /* 0x00efc600078e00ff */
[----:B------:R-:W-:Y:S05]  /*0430*/  @P1 BRA `(.L_x_8) ;  /* 0x0000000000201947 */ /* 0x000fea0003800000 */
[----:B------:R-:W1:Y:S02]  /*0440*/  LDS R2, [UR8+0x34] ;  /* 0x00003408ff027984 */ /* 0x000e640008000800 */
[----:B-1----:R-:W-:-:S05]  /*0450*/  LOP3.LUT R2, R2, 0x38, RZ, 0xb8, !PT ;  /* 0x0000003802027812 */ /* 0x002fca00078eb8ff */
[----:B------:R1:W-:Y:S01]  /*0460*/  STS [UR8+0x34], R2 ;  /* 0x00003402ff007988 */ /* 0x0003e20008000808 */
[----:B------:R-:W-:Y:S05]  /*0470*/  @P1 BRA `(.L_x_9) ;  /* 0x0000000000201947 */ /* 0x000fea0003800000 */
[----:B-1----:R-:W1:Y:S01]  /*0480*/  LDS R2, [UR8+0x8] ;  /* 0x00000808ff027984 */ /* 0x002e620008000800 */
[----:B------:R-:W-:-:S05]  /*0490*/  IMAD.MOV.U32 R5, RZ, RZ, 0x780 ;  /* 0x00000780ff057424 */ /* 0x000fca00078e00ff */
[----:B-1----:R-:W-:-:S05]  /*04a0*/  LOP3.LUT R2, R2, 0x300, R5, 0xd8, !PT ;  /* 0x0000030002027812 */ /* 0x002fca00078ed805 */
[----:B------:R1:W-:Y:S02]  /*04b0*/  STS [UR8+0x8], R2 ;  /* 0x00000802ff007988 */ /* 0x0003e40008000808 */
.L_x_8:
[----:B------:R-:W-:Y:S05]  /*04c0*/  @P1 BRA `(.L_x_10) ;  /* 0x0000000000281947 */ /* 0x000fea0003800000 */
[----:B-1----:R-:W1:Y:S02]  /*04d0*/  LDS R2, [UR8+0x8] ;  /* 0x00000808ff027984 */ /* 0x002e640008000800 */
[----:B-1----:R-:W-:-:S05]  /*04e0*/  LOP3.LUT R2, R2, 0x1800, RZ, 0xb8, !PT ;  /* 0x0000180002027812 */ /* 0x002fca00078eb8ff */
[----:B------:R2:W-:Y:S02]  /*04f0*/  STS [UR8+0x8], R2 ;  /* 0x00000802ff007988 */ /* 0x0005e40008000808 */
.L_x_9:
[----:B------:R-:W-:Y:S05]  /*0500*/  @P1 BREAK B0 ;  /* 0x0000000000001942 */ /* 0x000fea0003800000 */
[----:B------:R-:W-:Y:S05]  /*0510*/  @P1 BRA `(.L_x_11) ;  /* 0x0000000000241947 */ /* 0x000fea0003800000 */
[----:B------:R-:W3:Y:S01]  /*0520*/  LDS R5, [UR8+0x8] ;  /* 0x00000808ff057984 */ /* 0x000ee20008000800 */
[----:B-12---:R-:W-:-:S05]  /*0530*/  IMAD.MOV.U32 R2, RZ, RZ, 0x6000 ;  /* 0x00006000ff027424 */ /* 0x006fca00078e00ff */
[----:B---3--:R-:W-:-:S04]  /*0540*/  LOP3.LUT R2, R5, 0x4000, R2, 0xd8, !PT ;  /* 0x0000400005027812 */ /* 0x008fc800078ed802 */
[----:B------:R-:W-:-:S05]  /*0550*/  LOP3.LUT R2, R2, 0x400000, RZ, 0xb8, !PT ;  /* 0x0040000002027812 */ /* 0x000fca00078eb8ff */
[----:B------:R2:W-:Y:S02]  /*0560*/  STS [UR8+0x8], R2 ;  /* 0x00000802ff007988 */ /* 0x0005e40008000808 */
.L_x_10:
[----:B------:R-:W-:Y:S05]  /*0570*/  BSYNC B0 ;  /* 0x0000000000007941 */ /* 0x000fea0003800000 */
.L_x_7:
[----:B-12---:R-:W1:Y:S02]  /*0580*/  @!P1 LDS R2, [UR8+0x8] ;  /* 0x00000808ff029984 */ /* 0x006e640008000800 */
[----:B-1----:R-:W-:-:S05]  /*0590*/  @!P1 LOP3.LUT R2, R2, 0x8000, RZ, 0xb8, !PT ;  /* 0x0000800002029812 */ /* 0x002fca00078eb8ff */
[----:B------:R3:W-:Y:S02]  /*05a0*/  @!P1 STS [UR8+0x8], R2 ;  /* 0x00000802ff009988 */ /* 0x0007e40008000808 */
.L_x_11:
[----:B------:R-:W-:Y:S05]  /*05b0*/  BSYNC B1 ;  /* 0x0000000000017941 */ /* 0x000fea0003800000 */
.L_x_6:
[----:B------:R-:W-:Y:S05]  /*05c0*/  WARPSYNC.ALL ;  /* 0x0000000000007948 */ /* 0x000fea0003800000 */
[----:B------:R-:W4:Y:S02]  /*05d0*/  LDC R7, c[0x0][0x22c] ;  /* 0x00008b00ff077b82 */ /* 0x000f240000000800 */
[----:B----4-:R-:W-:Y:S01]  /*05e0*/  VIADD R7, R7, 0xffffffff ;  /* 0xffffffff07077836 */ /* 0x010fe20000000000 */
[----:B------:R-:W-:Y:S06]  /*05f0*/  @P0 BRA `(.L_x_12) ;  /* 0x0000000000280947 */ /* 0x000fec0003800000 */
[----:B-123--:R-:W1:Y:S01]  /*0600*/  S2R R2, SR_LANEID ;  /* 0x0000000000027919 */ /* 0x00ee620000000000 */
[----:B------:R-:W-:Y:S05]  /*0610*/  WARPSYNC.ALL ;  /* 0x0000000000007948 */ /* 0x000fea0003800000 */
[----:B-1----:R-:W-:-:S05]  /*0620*/  IMAD.SHL.U32 R2, R2, 0x4, RZ ;  /* 0x0000000402027824 */ /* 0x002fca00078e00ff */
[----:B------:R-:W1:Y:S01]  /*0630*/  LDS R9, [R2+UR8] ;  /* 0x0000000802097984 */ /* 0x000e620008000800 */
[----:B------:R-:W-:-:S05]  /*0640*/  IADD3 R4, P2, R2, UR20, RZ ;  /* 0x0000001402047c10 */ /* 0x000fca000ff5e0ff */
[----:B------:R-:W-:-:S05]  /*0650*/  IMAD.X R5, RZ, RZ, UR21, P2 ;  /* 0x00000015ff057e24 */ /* 0x000fca00090e06ff */
[----:B-1----:R4:W5:Y:S01]  /*0660*/  ATOMG.E.EXCH.STRONG.GPU PT, RZ, [R4], R9 ;  /* 0x0000000904ff73a8 */ /* 0x00296200041ee100 */
[----:B------:R-:W-:-:S04]  /*0670*/  DEPBAR {5,4,3,2,1,0} ;  /* 0x0000003f0000791a */ /* 0x000fc80000000000 */
[----:B------:R4:W-:Y:S01]  /*0680*/  UTMACCTL.IV [UR20] ;  /* 0x00000000140079b9 */ /* 0x0009e20008000000 */
[----:B------:R-:W-:Y:S01]  /*0690*/  NOP ;  /* 0x0000000000007918 */ /* 0x000fe20000000000 */
.L_x_12:
[----:B------:R-:W-:Y:S05]  /*06a0*/  @P0 BRA `(.L_x_13) ;  /* 0x00000000000c0947 */ /* 0x000fea0003800000 */
[----:B------:R0:W-:Y:S01]  /*06b0*/  UTMACMDFLUSH ;  /* 0x00000000000079b7 */ /* 0x0001e20000000000 */
[----:B------:R-:W-:Y:S05]  /*06c0*/  @P0 BRA `(.L_x_13) ;  /* 0x0000000000040947 */ /* 0x000fea0003800000 */
[----:B------:R-:W-:-:S04]  /*06d0*/  DEPBAR.LE SB0, 0x0 ;  /* 0x000080000000791a */ /* 0x000fc80000000000 */
.L_x_13:
[----:B------:R-:W-:Y:S05]  /*06e0*/  WARPSYNC.ALL ;  /* 0x0000000000007948 */ /* 0x000fea0003800000 */
[----:B-----5:R-:W-:Y:S06]  /*06f0*/  BAR.SYNC.DEFER_BLOCKING 0x0 ;  /* 0x0000000000007b1d */ /* 0x020fec0000010000 */
[----:B------:R-:W-:Y:S02]  /*0700*/  BSSY B1, `(.L_x_14) ;  /* 0x000000b000017945 */ /* 0x000fe40003800000 */
[----:B------:R-:W-:Y:S06]  /*0710*/  BAR.SYNC.DEFER_BLOCKING 0x0 ;  /* 0x0000000000007b1d */ /* 0x000fec0000010000 */
[----:B------:R1:W-:Y:S01]  /*0720*/  @!P0 STS [R12], RZ ;  /* 0x000000ff0c008388 */ /* 0x0003e20000000800 */
[----:B------:R-:W-:Y:S01]  /*0730*/  NOP ;  /* 0x0000000000007918 */ /* 0x000fe20000000000 */
[----:B------:R-:W-:Y:S05]  /*0740*/  @P1 BRA `(.L_x_15) ;  /* 0x0000000000181947 */ /* 0x000fea0003800000 */
[----:B-123--:R-:W1:Y:S01]  /*0750*/  LDS R2, [UR8+0x8] ;  /* 0x00000808ff027984 */ /* 0x00ee620008000800 */
[----:B------:R-:W2:Y:S01]  /*0760*/  LDC.64 R10, c[0x0][0x218] ;  /* 0x00008600ff0a7b82 */ /* 0x000ea20000000a00 */
[----:B----4-:R-:W-:Y:S02]  /*0770*/  IMAD.MOV.U32 R5, RZ, RZ, 0x70 ;  /* 0x00000070ff057424 */ /* 0x010fe400078e00ff */
[----:B--2---:R2:W-:Y:S03]  /*0780*/  STS.64 [UR8], R10 ;  /* 0x0000000aff007988 */ /* 0x0045e60008000a08 */
[----:B-1----:R-:W-:-:S05]  /*0790*/  LOP3.LUT R2, R2, 0x10, R5, 0xd8, !PT ;  /* 0x0000001002027812 */ /* 0x002fca00078ed805 */
[----:B------:R2:W-:Y:S02]  /*07a0*/  STS [UR8+0x8], R2 ;  /* 0x00000802ff007988 */ /* 0x0005e40008000808 */
.L_x_15:
[----:B----4-:R-:W-:Y:S05]  /*07b0*/  BSYNC B1 ;  /* 0x0000000000017941 */ /* 0x010fea0003800000 */
.L_x_14:
[----:B------:R-:W-:Y:S04]  /*07c0*/  BSSY B1, `(.L_x_16) ;  /* 0x000000a000017945 */ /* 0x000fe80003800000 */
[----:B------:R-:W-:Y:S05]  /*07d0*/  @P1 BRA `(.L_x_17) ;  /* 0x0000000000201947 */ /* 0x000fea0003800000 */
[----:B-123--:R-:W1:Y:S01]  /*07e0*/  LDS R2, [UR8+0x34] ;  /* 0x00003408ff027984 */ /* 0x00ee620008000800 */
[----:B------:R-:W-:Y:S02]  /*07f0*/  IMAD.MOV.U32 R5, RZ, RZ, 0x3f000000 ;  /* 0x3f000000ff057424 */ /* 0x000fe400078e00ff */
[----:B------:R-:W-:Y:S01]  /*0800*/  @!P1 IMAD.MOV.U32 R4, RZ, RZ, 0x1f ;  /* 0x0000001fff049424 */ /* 0x000fe200078e00ff */
[----:B------:R-:W2:Y:S02]  /*0810*/  @!P1 LDS R9, [UR8+0x38] ;  /* 0x00003808ff099984 */ /* 0x000ea40008000800 */
[----:B-1----:R-:W-:Y:S02]  /*0820*/  LOP3.LUT R2, R2, 0xff000000, R5, 0xb8, !PT ;  /* 0xff00000002027812 */ /* 0x002fe400078eb805 */
[----:B--2---:R-:W-:-:S03]  /*0830*/  @!P1 LOP3.LUT R4, R9, 0xff, R4, 0xb8, !PT ;  /* 0x000000ff09049812 */ /* 0x004fc600078eb804 */
[----:B------:R4:W-:Y:S04]  /*0840*/  STS [UR8+0x34], R2 ;  /* 0x00003402ff007988 */ /* 0x0009e80008000808 */
[----:B------:R4:W-:Y:S02]  /*0850*/  @!P1 STS [UR8+0x38], R4 ;  /* 0x00003804ff009988 */ /* 0x0009e40008000808 */
.L_x_17:
[----:B------:R-:W-:Y:S05]  /*0860*/  BSYNC B1 ;  /* 0x0000000000017941 */ /* 0x000fea0003800000 */
.L_x_16:
[----:B------:R-:W-:Y:S04]  /*0870*/  BSSY B1, `(.L_x_18) ;  /* 0x0000004000017945 */ /* 0x000fe80003800000 */
[----:B------:R-:W-:Y:S05]  /*0880*/  @P1 BRA `(.L_x_19) ;  /* 0x0000000000081947 */ /* 0x000fea0003800000 */
[----:B------:R1:W-:Y:S04]  /*0890*/  STS [UR8+0x24], R8 ;  /* 0x00002408ff007988 */ /* 0x0003e80008000808 */
[----:B------:R1:W-:Y:S02]  /*08a0*/  STS [UR8+0x20], R7 ;  /* 0x00002007ff007988 */ /* 0x0003e40008000808 */
.L_x_19:
[----:B------:R-:W-:Y:S05]  /*08b0*/  BSYNC B1 ;  /* 0x0000000000017941 */ /* 0x000fea0003800000 */
.L_x_18:
[----:B------:R-:W-:Y:S04]  /*08c0*/  BSSY B1, `(.L_x_20) ;  /* 0x000000e000017945 */ /* 0x000fe80003800000 */
[----:B------:R-:W-:Y:S05]  /*08d0*/  @P1 BRA `(.L_x_21) ;  /* 0x0000000000301947 */ /* 0x000fea0003800000 */
[----:B----4-:R-:W4:Y:S01]  /*08e0*/  LDS R4, [UR8+0x34] ;  /* 0x00003408ff047984 */ /* 0x010f220008000800 */
[----:B--2---:R-:W2:Y:S03]  /*08f0*/  LDC.64 R10, c[0x0][0x240] ;  /* 0x00009000ff0a7b82 */ /* 0x004ea60000000a00 */
[----:B-1-3--:R-:W1:Y:S01]  /*0900*/  LDS R2, [UR8+0x1c] ;  /* 0x00001c08ff027984 */ /* 0x00ae620008000800 */
[C---:B--2---:R-:W-:Y:S01]  /*0910*/  SHF.L.U64.HI R8, R10.reuse, 0x1, R11 ;  /* 0x000000010a087819 */ /* 0x044fe2000001020b */
[----:B------:R-:W-:-:S03]  /*0920*/  IMAD.SHL.U32 R5, R10, 0x2, RZ ;  /* 0x000000020a057824 */ /* 0x000fc600078e00ff */
[--C-:B------:R-:W-:Y:S02]  /*0930*/  SHF.R.U32.HI R9, RZ, 0x4, R8.reuse ;  /* 0x00000004ff097819 */ /* 0x100fe40000011608 */
[----:B------:R-:W-:-:S05]  /*0940*/  SHF.R.U64 R5, R5, 0x4, R8 ;  /* 0x0000000405057819 */ /* 0x000fca0000001208 */
[----:B------:R2:W-:Y:S01]  /*0950*/  STS [UR8+0xc], R5 ;  /* 0x00000c05ff007988 */ /* 0x0005e20008000808 */
[----:B----4-:R-:W-:Y:S02]  /*0960*/  LOP3.LUT R4, R4, 0x7, RZ, 0xb8, !PT ;  /* 0x0000000704047812 */ /* 0x010fe400078eb8ff */
[----:B-1----:R-:W-:-:S03]  /*0970*/  LOP3.LUT R2, R2, 0xf, R9, 0xb8, !PT ;  /* 0x0000000f02027812 */ /* 0x002fc600078eb809 */
[----:B------:R2:W-:Y:S04]  /*0980*/  STS [UR8+0x34], R4 ;  /* 0x00003404ff007988 */ /* 0x0005e80008000808 */
[----:B------:R2:W-:Y:S02]  /*0990*/  STS [UR8+0x1c], R2 ;  /* 0x00001c02ff007988 */ /* 0x0005e40008000808 */
.L_x_21:
[----:B------:R-:W-:Y:S05]  /*09a0*/  BSYNC B1 ;  /* 0x0000000000017941 */ /* 0x000fea0003800000 */
.L_x_20:
[----:B------:R-:W-:Y:S04]  /*09b0*/  BSSY B2, `(.L_x_22) ;  /* 0x000001a000027945 */ /* 0x000fe80003800000 */
[----:B------:R-:W-:Y:S04]  /*09c0*/  BSSY B1, `(.L_x_23) ;  /* 0x0000015000017945 */ /* 0x000fe80003800000 */
[----:B------:R-:W-:Y:S05]  /*09d0*/  @P1 BRA `(.L_x_24) ;  /* 0x0000000000201947 */ /* 0x000fea0003800000 */
[----:B-1234-:R-:W1:Y:S02]  /*09e0*/  LDS R2, [UR8+0x34] ;  /* 0x00003408ff027984 */ /* 0x01ee640008000800 */
[----:B-1----:R-:W-:-:S05]  /*09f0*/  LOP3.LUT R2, R2, 0x38, RZ, 0xb8, !PT ;  /* 0x0000003802027812 */ /* 0x002fca00078eb8ff */
[----:B------:R1:W-:Y:S01]  /*0a00*/  STS [UR8+0x34], R2 ;  /* 0x00003402ff007988 */ /* 0x0003e20008000808 */
[----:B------:R-:W-:Y:S05]  /*0a10*/  @P1 BRA `(.L_x_25) ;  /* 0x0000000000201947 */ /* 0x000fea0003800000 */
[----:B-1----:R-:W1:Y:S01]  /*0a20*/  LDS R2, [UR8+0x8] ;  /* 0x00000808ff027984 */ /* 0x002e620008000800 */
[----:B------:R-:W-:-:S05]  /*0a30*/  IMAD.MOV.U32 R5, RZ, RZ, 0x780 ;  /* 0x00000780ff057424 */ /* 0x000fca00078e00ff */
[----:B-1----:R-:W-:-:S05]  /*0a40*/  LOP3.LUT R2, R2, 0x300, R5, 0xd8, !PT ;  /* 0x0000030002027812 */ /* 0x002fca00078ed805 */
[----:B------:R1:W-:Y:S02]  /*0a50*/  STS [UR8+0x8], R2 ;  /* 0x00000802ff007988 */ /* 0x0003e40008000808 */
.L_x_24:
[----:B------:R-:W-:Y:S05]  /*0a60*/  @P1 BRA `(.L_x_26) ;  /* 0x0000000000281947 */ /* 0x000fea0003800000 */
[----:B-1234-:R-:W1:Y:S02]  /*0a70*/  LDS R2, [UR8+0x8] ;  /* 0x00000808ff027984 */ /* 0x01ee640008000800 */
[----:B-1----:R-:W-:-:S05]  /*0a80*/  LOP3.LUT R2, R2, 0x1800, RZ, 0xb8, !PT ;  /* 0x0000180002027812 */ /* 0x002fca00078eb8ff */
[----:B------:R2:W-:Y:S02]  /*0a90*/  STS [UR8+0x8], R2 ;  /* 0x00000802ff007988 */ /* 0x0005e40008000808 */
.L_x_25:
[----:B------:R-:W-:Y:S05]  /*0aa0*/  @P1 BREAK B1 ;  /* 0x0000000000011942 */ /* 0x000fea0003800000 */
[----:B------:R-:W-:Y:S05]  /*0ab0*/  @P1 BRA `(.L_x_27) ;  /* 0x0000000000241947 */ /* 0x000fea0003800000 */
[----:B-12---:R-:W1:Y:S01]  /*0ac0*/  LDS R2, [UR8+0x8] ;  /* 0x00000808ff027984 */ /* 0x006e620008000800 */
[----:B------:R-:W-:-:S05]  /*0ad0*/  IMAD.MOV.U32 R5, RZ, RZ, 0x6000 ;  /* 0x00006000ff057424 */ /* 0x000fca00078e00ff */
[----:B-1----:R-:W-:-:S04]  /*0ae0*/  LOP3.LUT R2, R2, 0x6000, R5, 0xd8, !PT ;  /* 0x0000600002027812 */ /* 0x002fc800078ed805 */
[----:B------:R-:W-:-:S05]  /*0af0*/  LOP3.LUT R2, R2, 0x400000, RZ, 0xb8, !PT ;  /* 0x0040000002027812 */ /* 0x000fca00078eb8ff */
[----:B------:R1:W-:Y:S02]  /*0b00*/  STS [UR8+0x8], R2 ;  /* 0x00000802ff007988 */ /* 0x0003e40008000808 */
.L_x_26:
[----:B------:R-:W-:Y:S05]  /*0b10*/  BSYNC B1 ;  /* 0x0000000000017941 */ /* 0x000fea0003800000 */
.L_x_23:
[----:B-1234-:R-:W1:Y:S02]  /*0b20*/  @!P1 LDS R2, [UR8+0x8] ;  /* 0x00000808ff029984 */ /* 0x01ee640008000800 */
[----:B-1----:R-:W-:-:S05]  /*0b30*/  @!P1 LOP3.LUT R2, R2, 0x8000, RZ, 0xb8, !PT ;  /* 0x0000800002029812 */ /* 0x002fca00078eb8ff */
[----:B------:R3:W-:Y:S02]  /*0b40*/  @!P1 STS [UR8+0x8], R2 ;  /* 0x00000802ff009988 */ /* 0x0007e40008000808 */
.L_x_27:
[----:B------:R-:W-:Y:S05]  /*0b50*/  BSYNC B2 ;  /* 0x0000000000027941 */ /* 0x000fea0003800000 */
.L_x_22:
[----:B------:R-:W-:Y:S05]  /*0b60*/  WARPSYNC.ALL ;  /* 0x0000000000007948 */ /* 0x000fea0003800000 */
[----:B------:R-:W-:-:S04]  /*0b70*/  UIADD3 UR23, UR4, 0x80, URZ ;  /* 0x0000008004177890 */ /* 0x000fc8000fffe03f */
[----:B------:R-:W-:-:S04]  /*0b80*/  UIADD3 UR22, UP0, UR23, UR48, URZ ;  /* 0x0000003017167290 */ /* 0x000fc8000ff1e03f */
[----:B------:R-:W-:Y:S01]  /*0b90*/  ULEA.HI.X.SX32 UR23, UR23, UR49, 0x1, UP0 ;  /* 0x0000003117177291 */ /* 0x000fe200080f0e3f */
[----:B------:R-:W-:Y:S11]  /*0ba0*/  @P0 BRA `(.L_x_28) ;  /* 0x0000000000280947 */ /* 0x000ff60003800000 */
        /* <DEDUP_REMOVED lines=10> */
.L_x_28:
[----:B------:R-:W-:Y:S05]  /*0c50*/  @P0 BRA `(.L_x_29) ;  /* 0x00000000000c0947 */ /* 0x000fea0003800000 */
[----:B------:R0:W-:Y:S01]  /*0c60*/  UTMACMDFLUSH ;  /* 0x00000000000079b7 */ /* 0x0001e20000000000 */
[----:B------:R-:W-:Y:S05]  /*0c70*/  @P0 BRA `(.L_x_29) ;  /* 0x0000000000040947 */ /* 0x000fea0003800000 */
[----:B------:R-:W-:-:S04]  /*0c80*/  DEPBAR.LE SB0, 0x0 ;  /* 0x000080000000791a */ /* 0x000fc80000000000 */
.L_x_29:
        /* <DEDUP_REMOVED lines=8> */
[----:B----4-:R-:W2:Y:S01]  /*0d10*/  LDC.64 R8, c[0x0][0x220] ;  /* 0x00008800ff087b82 */ /* 0x010ea20000000a00 */
[----:B------:R-:W-:Y:S02]  /*0d20*/  IMAD.MOV.U32 R5, RZ, RZ, 0x70 ;  /* 0x00000070ff057424 */ /* 0x000fe400078e00ff */
[----:B--2---:R2:W-:Y:S03]  /*0d30*/  STS.64 [UR8], R8 ;  /* 0x00000008ff007988 */ /* 0x0045e60008000a08 */
[----:B-1----:R-:W-:-:S05]  /*0d40*/  LOP3.LUT R2, R2, 0x10, R5, 0xd8, !PT ;  /* 0x0000001002027812 */ /* 0x002fca00078ed805 */
[----:B------:R2:W-:Y:S02]  /*0d50*/  STS [UR8+0x8], R2 ;  /* 0x00000802ff007988 */ /* 0x0005e40008000808 */
.L_x_31:
[----:B----4-:R-:W-:Y:S05]  /*0d60*/  BSYNC B2 ;  /* 0x0000000000027941 */ /* 0x010fea0003800000 */
.L_x_30:
[----:B------:R-:W-:Y:S04]  /*0d70*/  BSSY B3, `(.L_x_32) ;  /* 0x0000011000037945 */ /* 0x000fe80003800000 */
[----:B------:R-:W-:Y:S04]  /*0d80*/  BSSY B2, `(.L_x_33) ;  /* 0x000000e000027945 */ /* 0x000fe80003800000 */
[----:B------:R-:W-:Y:S05]  /*0d90*/  @P1 BRA `(.L_x_34) ;  /* 0x0000000000241947 */ /* 0x000fea0003800000 */
[----:B-123--:R-:W1:Y:S01]  /*0da0*/  LDS R2, [UR8+0x34] ;  /* 0x00003408ff027984 */ /* 0x00ee620008000800 */
[----:B------:R-:W-:-:S05]  /*0db0*/  IMAD.MOV.U32 R5, RZ, RZ, 0x3f000000 ;  /* 0x3f000000ff057424 */ /* 0x000fca00078e00ff */
[----:B-1----:R-:W-:-:S05]  /*0dc0*/  LOP3.LUT R2, R2, 0xff000000, R5, 0xb8, !PT ;  /* 0xff00000002027812 */ /* 0x002fca00078eb805 */
[----:B------:R1:W-:Y:S01]  /*0dd0*/  STS [UR8+0x34], R2 ;  /* 0x00003402ff007988 */ /* 0x0003e20008000808 */
[----:B------:R-:W-:Y:S05]  /*0de0*/  @P1 BRA `(.L_x_35) ;  /* 0x00000000001c1947 */ /* 0x000fea0003800000 */
[----:B-1----:R-:W1:Y:S01]  /*0df0*/  LDS R2, [UR8+0x38] ;  /* 0x00003808ff027984 */ /* 0x002e620008000800 */
[----:B------:R-:W-:-:S05]  /*0e00*/  IMAD.MOV.U32 R5, RZ, RZ, 0xff ;  /* 0x000000ffff057424 */ /* 0x000fca00078e00ff */
[----:B-1----:R-:W-:-:S05]  /*0e10*/  LOP3.LUT R2, R2, 0xff, R5, 0xb8, !PT ;  /* 0x000000ff02027812 */ /* 0x002fca00078eb805 */
[----:B------:R4:W-:Y:S02]  /*0e20*/  STS [UR8+0x38], R2 ;  /* 0x00003802ff007988 */ /* 0x0009e40008000808 */
.L_x_34:
[----:B------:R-:W-:Y:S05]  /*0e30*/  @P1 BREAK B2 ;  /* 0x0000000000021942 */ /* 0x000fea0003800000 */
[----:B------:R-:W-:Y:S05]  /*0e40*/  @P1 BRA `(.L_x_36) ;  /* 0x00000000000c1947 */ /* 0x000fea0003800000 */
[----:B------:R1:W-:Y:S02]  /*0e50*/  STS [UR8+0x20], R7 ;  /* 0x00002007ff007988 */ /* 0x0003e40008000808 */
.L_x_35:
[----:B------:R-:W-:Y:S05]  /*0e60*/  BSYNC B2 ;  /* 0x0000000000027941 */ /* 0x000fea0003800000 */
.L_x_33:
[----:B------:R1:W-:Y:S02]  /*0e70*/  @!P1 STS [UR8+0x24], R6 ;  /* 0x00002406ff009988 */ /* 0x0003e40008000808 */
.L_x_36:
[----:B------:R-:W-:Y:S05]  /*0e80*/  BSYNC B3 ;  /* 0x0000000000037941 */ /* 0x000fea0003800000 */
.L_x_32:
[----:B------:R-:W-:Y:S05]  /*0e90*/  WARPSYNC.ALL ;  /* 0x0000000000007948 */ /* 0x000fea0003800000 */
[----:B------:R-:W-:Y:S04]  /*0ea0*/  BSSY B3, `(.L_x_37) ;  /* 0x000000e000037945 */ /* 0x000fe80003800000 */
[----:B------:R-:W-:Y:S05]  /*0eb0*/  @P1 BRA `(.L_x_38) ;  /* 0x0000000000301947 */ /* 0x000fea0003800000 */
[----:B------:R-:W5:Y:S01]  /*0ec0*/  LDS R4, [UR8+0x34] ;  /* 0x00003408ff047984 */ /* 0x000f620008000800 */
[----:B--2---:R-:W2:Y:S03]  /*0ed0*/  LDC.64 R8, c[0x0][0x248] ;  /* 0x00009200ff087b82 */ /* 0x004ea60000000a00 */
[----:B-1-34-:R-:W1:Y:S01]  /*0ee0*/  LDS R2, [UR8+0x1c] ;  /* 0x00001c08ff027984 */ /* 0x01ae620008000800 */
[C---:B--2---:R-:W-:Y:S01]  /*0ef0*/  SHF.L.U64.HI R6, R8.reuse, 0x1, R9 ;  /* 0x0000000108067819 */ /* 0x044fe20000010209 */
[----:B------:R-:W-:-:S03]  /*0f00*/  IMAD.SHL.U32 R5, R8, 0x2, RZ ;  /* 0x0000000208057824 */ /* 0x000fc600078e00ff */
[--C-:B------:R-:W-:Y:S02]  /*0f10*/  SHF.R.U32.HI R7, RZ, 0x4, R6.reuse ;  /* 0x00000004ff077819 */ /* 0x100fe40000011606 */
[----:B------:R-:W-:-:S05]  /*0f20*/  SHF.R.U64 R5, R5, 0x4, R6 ;  /* 0x0000000405057819 */ /* 0x000fca0000001206 */
[----:B------:R2:W-:Y:S01]  /*0f30*/  STS [UR8+0xc], R5 ;  /* 0x00000c05ff007988 */ /* 0x0005e20008000808 */
[----:B-----5:R-:W-:Y:S02]  /*0f40*/  LOP3.LUT R4, R4, 0x7, RZ, 0xb8, !PT ;  /* 0x0000000704047812 */ /* 0x020fe400078eb8ff */
[----:B-1----:R-:W-:-:S03]  /*0f50*/  LOP3.LUT R2, R2, 0xf, R7, 0xb8, !PT ;  /* 0x0000000f02027812 */ /* 0x002fc600078eb807 */
[----:B------:R2:W-:Y:S04]  /*0f60*/  STS [UR8+0x34], R4 ;  /* 0x00003404ff007988 */ /* 0x0005e80008000808 */
[----:B------:R2:W-:Y:S02]  /*0f70*/  STS [UR8+0x1c], R2 ;  /* 0x00001c02ff007988 */ /* 0x0005e40008000808 */
.L_x_38:
[----:B------:R-:W-:Y:S05]  /*0f80*/  BSYNC B3 ;  /* 0x0000000000037941 */ /* 0x000fea0003800000 */
.L_x_37:
        /* <DEDUP_REMOVED lines=11> */
.L_x_41:
[----:B------:R-:W-:Y:S05]  /*1040*/  @P1 BRA `(.L_x_43) ;  /* 0x0000000000281947 */ /* 0x000fea0003800000 */
[----:B-1234-:R-:W1:Y:S02]  /*1050*/  LDS R2, [UR8+0x8] ;  /* 0x00000808ff027984 */ /* 0x01ee640008000800 */
[----:B-1----:R-:W-:-:S05]  /*1060*/  LOP3.LUT R2, R2, 0x1800, RZ, 0xb8, !PT ;  /* 0x0000180002027812 */ /* 0x002fca00078eb8ff */
[----:B------:R2:W-:Y:S02]  /*1070*/  STS [UR8+0x8], R2 ;  /* 0x00000802ff007988 */ /* 0x0005e40008000808 */
.L_x_42:
[----:B------:R-:W-:Y:S05]  /*1080*/  @P1 BREAK B4 ;  /* 0x0000000000041942 */ /* 0x000fea0003800000 */
[----:B------:R-:W-:Y:S05]  /*1090*/  @P1 BRA `(.L_x_44) ;  /* 0x0000000000241947 */ /* 0x000fea0003800000 */
[----:B-12---:R-:W1:Y:S01]  /*10a0*/  LDS R2, [UR8+0x8] ;  /* 0x00000808ff027984 */ /* 0x006e620008000800 */
[----:B------:R-:W-:-:S05]  /*10b0*/  IMAD.MOV.U32 R5, RZ, RZ, 0x6000 ;  /* 0x00006000ff057424 */ /* 0x000fca00078e00ff */
[----:B-1----:R-:W-:-:S04]  /*10c0*/  LOP3.LUT R2, R2, 0x6000, R5, 0xd8, !PT ;  /* 0x0000600002027812 */ /* 0x002fc800078ed805 */
[----:B------:R-:W-:-:S05]  /*10d0*/  LOP3.LUT R2, R2, 0x400000, RZ, 0xb8, !PT ;  /* 0x0040000002027812 */ /* 0x000fca00078eb8ff */
[----:B------:R1:W-:Y:S02]  /*10e0*/  STS [UR8+0x8], R2 ;  /* 0x00000802ff007988 */ /* 0x0003e40008000808 */
.L_x_43:
[----:B------:R-:W-:Y:S05]  /*10f0*/  BSYNC B4 ;  /* 0x0000000000047941 */ /* 0x000fea0003800000 */
.L_x_40:
[----:B-1234-:R-:W1:Y:S02]  /*1100*/  @!P1 LDS R2, [UR8+0x8] ;  /* 0x00000808ff029984 */ /* 0x01ee640008000800 */
[----:B-1----:R-:W-:-:S05]  /*1110*/  @!P1 LOP3.LUT R2, R2, 0x8000, RZ, 0xb8, !PT ;  /* 0x0000800002029812 */ /* 0x002fca00078eb8ff */
[----:B------:R3:W-:Y:S02]  /*1120*/  @!P1 STS [UR8+0x8], R2 ;  /* 0x00000802ff009988 */ /* 0x0007e40008000808 */
.L_x_44:
[----:B------:R-:W-:Y:S05]  /*1130*/  BSYNC B3 ;  /* 0x0000000000037941 */ /* 0x000fea0003800000 */
.L_x_39:
[----:B------:R-:W-:Y:S05]  /*1140*/  WARPSYNC.ALL ;  /* 0x0000000000007948 */ /* 0x000fea0003800000 */
[----:B------:R4:W-:Y:S01]  /*1150*/  STL [R1+0x400], RZ ;  /* 0x000400ff01007387 */ /* 0x0009e20000100800 */
[----:B------:R-:W-:Y:S01]  /*1160*/  UIADD3 UR4, UR4, 0x100, URZ ;  /* 0x0000010004047890 */ /* 0x000fe2000fffe03f */
[----:B------:R-:W-:Y:S02]  /*1170*/  ISETP.GE.AND P2, PT, R13, 0x1, PT ;  /* 0x000000010d00780c */ /* 0x000fe40003f46270 */
[----:B------:R-:W-:Y:S01]  /*1180*/  SHF.R.U32.HI R6, RZ, 0x5, R245 ;  /* 0x00000005ff067819 */ /* 0x000fe200000116f5 */
[----:B------:R-:W-:-:S04]  /*1190*/  UIADD3 UR48, UP0, UR4, UR48, URZ ;  /* 0x0000003004307290 */ /* 0x000fc8000ff1e03f */
[----:B------:R-:W-:Y:S01]  /*11a0*/  ULEA.HI.X.SX32 UR49, UR4, UR49, 0x1, UP0 ;  /* 0x0000003104317291 */ /* 0x000fe200080f0e3f */
[----:B----4-:R-:W-:Y:S11]  /*11b0*/  @P0 BRA `(.L_x_45) ;  /* 0x0000000000280947 */ /* 0x010ff60003800000 */
        /* <DEDUP_REMOVED lines=10> */
.L_x_45:
[----:B------:R-:W-:Y:S05]  /*1260*/  @P0 BRA `(.L_x_46) ;  /* 0x00000000000c0947 */ /* 0x000fea0003800000 */
[----:B------:R0:W-:Y:S01]  /*1270*/  UTMACMDFLUSH ;  /* 0x00000000000079b7 */ /* 0x0001e20000000000 */
[----:B------:R-:W-:Y:S05]  /*1280*/  @P0 BRA `(.L_x_46) ;  /* 0x0000000000040947 */ /* 0x000fea0003800000 */
[----:B------:R-:W-:-:S04]  /*1290*/  DEPBAR.LE SB0, 0x0 ;  /* 0x000080000000791a */ /* 0x000fc80000000000 */
.L_x_46:
[----:B------:R1:W-:Y:S01]  /*12a0*/  STL [R1+0x404], RZ ;  /* 0x000404ff01007387 */ /* 0x0003e20000100800 */
[----:B------:R-:W-:Y:S05]  /*12b0*/  WARPSYNC.ALL ;  /* 0x0000000000007948 */ /* 0x000fea0003800000 */
[----:B------:R1:W-:Y:S01]  /*12c0*/  STL [R1+0x408], RZ ;  /* 0x000408ff01007387 */ /* 0x0003e20000100800 */
[----:B-----5:R-:W-:Y:S01]  /*12d0*/  VOTEU.ALL UP0, P1 ;  /* 0x00000000003f7886 */ /* 0x020fe20000800000 */
[----:B------:R-:W-:Y:S01]  /*12e0*/  UMOV UR4, 0x1 ;  /* 0x0000000100047882 */ /* 0x000fe20000000000 */
[----:B------:R-:W-:Y:S01]  /*12f0*/  R2UR UR50, R6 ;  /* 0x00000000063272ca */ /* 0x000fe200000e0000 */
[----:B------:R1:W-:Y:S01]  /*1300*/  STL [R1+0x40c], RZ ;  /* 0x00040cff01007387 */ /* 0x0003e20000100800 */
[----:B------:R-:W-:Y:S01]  /*1310*/  USHF.L.U32 UR51, UR52, 0x8, URZ ;  /* 0x0000000834337899 */ /* 0x000fe2000800063f */
[----:B------:R-:W-:Y:S01]  /*1320*/  CS2R R24, SRZ ;  /* 0x0000000000187805 */ /* 0x000fe2000001ff00 */
[----:B------:R-:W-:-:S04]  /*1330*/  @!UP0 UIADD3 UR4, -UR4, 0x100000, URZ ;  /* 0x0010000004048890 */ /* 0x000fc8000fffe13f */
[----:B------:R-:W-:Y:S02]  /*1340*/  @!UP0 USHF.L.U32 UR5, UR4, 0xb, URZ ;  /* 0x0000000b04058899 */ /* 0x000fe4000800063f */
[----:B------:R-:W-:Y:S01]  /*1350*/  @!UP0 USHF.L.U32 UR4, UR4, 0x1, URZ ;  /* 0x0000000104048899 */ /* 0x000fe2000800063f */
[----:B------:R1:W-:Y:S01]  /*1360*/  STL [R1+0x410], RZ ;  /* 0x000410ff01007387 */ /* 0x0003e20000100800 */
[----:B------:R-:W-:Y:S01]  /*1370*/  VOTEU.ALL UP0, P1 ;  /* 0x00000000003f7886 */ /* 0x000fe20000800000 */
[----:B------:R-:W-:Y:S01]  /*1380*/  USHF.L.U32 UR11, UR53, 0x8, URZ ;  /* 0x00000008350b7899 */ /* 0x000fe2000800063f */
[----:B------:R-:W-:Y:S01]  /*1390*/  CS2R R26, SRZ ;  /* 0x00000000001a7805 */ /* 0x000fe2000001ff00 */
[----:B------:R1:W-:Y:S01]  /*13a0*/  STL [R1+0x414], RZ ;  /* 0x000414ff01007387 */ /* 0x0003e20000100800 */
[----:B------:R-:W-:Y:S02]  /*13b0*/  CS2R R28, SRZ ;  /* 0x00000000001c7805 */ /* 0x000fe4000001ff00 */
[----:B------:R-:W-:-:S02]  /*13c0*/  CS2R R30, SRZ ;  /* 0x00000000001e7805 */ /* 0x000fc4000001ff00 */
[----:B------:R-:W-:Y:S01]  /*13d0*/  CS2R R32, SRZ ;  /* 0x0000000000207805 */ /* 0x000fe2000001ff00 */
[----:B------:R1:W-:Y:S01]  /*13e0*/  STL [R1+0x418], RZ ;  /* 0x000418ff01007387 */ /* 0x0003e20000100800 */
[----:B------:R-:W-:Y:S02]  /*13f0*/  CS2R R34, SRZ ;  /* 0x0000000000227805 */ /* 0x000fe4000001ff00 */
[----:B------:R-:W-:Y:S02]  /*1400*/  CS2R R36, SRZ ;  /* 0x0000000000247805 */ /* 0x000fe4000001ff00 */
        /* <DEDUP_REMOVED lines=75> */
[----:B------:R-:W-:Y:S01]  /*18c0*/  CS2R R150, SRZ ;  /* 0x0000000000967805 */ /* 0x000fe2000001ff00 */
[----:B------:R1:W-:Y:S04]  /*18d0*/  STL [R1+0x468], RZ ;  /* 0x000468ff01007387 */ /* 0x0003e80000100800 */
        /* <DEDUP_REMOVED lines=229> */
[----:B------:R1:W-:Y:S04]  /*2730*/  STL [R1], RZ ;  /* 0x000000ff01007387 */ /* 0x0003e80000100800 */
        /* <DEDUP_REMOVED lines=119> */
[----:B------:R1:W-:Y:S01]  /*2eb0*/  STL [R1+0x1e0], RZ ;  /* 0x0001e0ff01007387 */ /* 0x0003e20000100800 */
[----:B------:R-:W-:Y:S06]  /*2ec0*/  BAR.SYNC.DEFER_BLOCKING 0x0 ;  /* 0x0000000000007b1d */ /* 0x000fec0000010000 */
[----:B------:R1:W-:Y:S04]  /*2ed0*/  STL [R1+0x1e4], RZ ;  /* 0x0001e4ff01007387 */ /* 0x0003e80000100800 */
[----:B------:R1:W-:Y:S04]  /*2ee0*/  STL [R1+0x1e8], RZ ;  /* 0x0001e8ff01007387 */ /* 0x0003e80000100800 */
[----:B------:R1:W-:Y:S04]  /*2ef0*/  STL [R1+0x1ec], RZ ;  /* 0x0001ecff01007387 */ /* 0x0003e80000100800 */
[----:B------:R1:W-:Y:S04]  /*2f00*/  STL [R1+0x1f0], RZ ;  /* 0x0001f0ff01007387 */ /* 0x0003e80000100800 */
[----:B------:R1:W-:Y:S04]  /*2f10*/  STL [R1+0x1f4], RZ ;  /* 0x0001f4ff01007387 */ /* 0x0003e80000100800 */
[----:B------:R-:W2:Y:S02]  /*2f20*/  FENCE.VIEW.ASYNC.S ;  /* 0x00000000000073c6 */ /* 0x000ea40000000000 */
[----:B--2---:R1:W2:Y:S02]  /*2f30*/  @!UP0 SYNCS.EXCH.64 URZ, [UR8+0x8000], UR4 ;  /* 0x00800004083f85b2 */ /* 0x0042a40008000100 */
[----:B------:R1:W-:Y:S04]  /*2f40*/  STL [R1+0x1f8], RZ ;  /* 0x0001f8ff01007387 */ /* 0x0003e80000100800 */
[----:B------:R1:W-:Y:S01]  /*2f50*/  STL [R1+0x1fc], RZ ;  /* 0x0001fcff01007387 */ /* 0x0003e20000100800 */
[----:B------:R-:W-:Y:S05]  /*2f60*/  @!P2 BRA `(.L_x_47) ;  /* 0x0000004800f0a947 */ /* 0x000fea0003800000 */
[----:B------:R2:W-:Y:S01]  /*2f70*/  STL [R1+0x400], RZ ;  /* 0x000400ff01007387 */ /* 0x0005e20000100800 */
[----:B------:R-:W-:Y:S01]  /*2f80*/  USHF.R.U32.HI UR16, URZ, 0x4, UR8 ;  /* 0x000000043f107899 */ /* 0x000fe20008011608 */
[----:B------:R-:W-:Y:S01]  /*2f90*/  CS2R R24, SRZ ;  /* 0x0000000000187805 */ /* 0x000fe2000001ff00 */
[----:B-1----:R-:W-:Y:S01]  /*2fa0*/  UIADD3 UR4, UR8, 0x4000, URZ ;  /* 0x0000400008047890 */ /* 0x002fe2000fffe03f */
[----:B------:R1:W-:Y:S01]  /*2fb0*/  STL [R1+0x404], RZ ;  /* 0x000404ff01007387 */ /* 0x0003e20000100800 */
[----:B------:R-:W-:Y:S01]  /*2fc0*/  USGXT.U32 UR16, UR16, 0xe ;  /* 0x0000000e1010789a */ /* 0x000fe20008000000 */
[----:B------:R-:W-:Y:S01]  /*2fd0*/  CS2R R26, SRZ ;  /* 0x00000000001a7805 */ /* 0x000fe2000001ff00 */
[----:B------:R-:W-:Y:S01]  /*2fe0*/  USHF.R.U32.HI UR4, URZ, 0x4, UR4 ;  /* 0x000000043f047899 */ /* 0x000fe20008011604 */
[----:B------:R1:W-:Y:S01]  /*2ff0*/  STL [R1+0x408], RZ ;  /* 0x000408ff01007387 */ /* 0x0003e20000100800 */
[----:B------:R-:W-:Y:S01]  /*3000*/  UIADD3 UR9, UP0, UR16, 0x2, URZ ;  /* 0x0000000210097890 */ /* 0x000fe2000ff1e03f */
[----:B------:R-:W-:Y:S01]  /*3010*/  CS2R R28, SRZ ;  /* 0x00000000001c7805 */ /* 0x000fe2000001ff00 */
[----:B------:R-:W-:Y:S01]  /*3020*/  UMOV UR5, URZ ;  /* 0x0000003f00057c82 */ /* 0x000fe20008000000 */
[----:B------:R1:W-:Y:S01]  /*3030*/  STL [R1+0x40c], RZ ;  /* 0x00040cff01007387 */ /* 0x0003e20000100800 */
[----:B------:R-:W-:Y:S01]  /*3040*/  USGXT.U32 UR4, UR4, 0xe ;  /* 0x0000000e0404789a */ /* 0x000fe20008000000 */
[----:B------:R-:W-:Y:S01]  /*3050*/  CS2R R30, SRZ ;  /* 0x00000000001e7805 */ /* 0x000fe2000001ff00 */
[----:B------:R-:W-:Y:S01]  /*3060*/  UIADD3.X UR10, UR5, -0x7fffffe0, URZ, UP0, !UPT ;  /* 0x80000020050a7890 */ /* 0x000fe200087fe43f */
[----:B------:R1:W-:Y:S01]  /*3070*/  STL [R1+0x410], RZ ;  /* 0x000410ff01007387 */ /* 0x0003e20000100800 */
[----:B------:R-:W-:Y:S01]  /*3080*/  UMOV UR6, 0x1000080 ;  /* 0x0100008000067882 */ /* 0x000fe20000000000 */
[----:B------:R-:W-:Y:S01]  /*3090*/  UMOV UR7, 0x40000040 ;  /* 0x4000004000077882 */ /* 0x000fe20000000000 */
[----:B------:R-:W-:Y:S01]  /*30a0*/  CS2R R32, SRZ ;  /* 0x0000000000207805 */ /* 0x000fe2000001ff00 */
[----:B------:R1:W-:Y:S01]  /*30b0*/  STL [R1+0x414], RZ ;  /* 0x000414ff01007387 */ /* 0x0003e20000100800 */
[----:B------:R-:W-:-:S02]  /*30c0*/  CS2R R34, SRZ ;  /* 0x0000000000227805 */ /* 0x000fc4000001ff00 */
[----:B------:R-:W-:Y:S02]  /*30d0*/  CS2R R36, SRZ ;  /* 0x0000000000247805 */ /* 0x000fe4000001ff00 */
[----:B------:R-:W-:Y:S01]  /*30e0*/  CS2R R38, SRZ ;  /* 0x0000000000267805 */ /* 0x000fe2000001ff00 */
[----:B------:R1:W-:Y:S01]  /*30f0*/  STL [R1+0x418], RZ ;  /* 0x000418ff01007387 */ /* 0x0003e20000100800 */
[----:B------:R-:W-:Y:S02]  /*3100*/  CS2R R40, SRZ ;  /* 0x0000000000287805 */ /* 0x000fe4000001ff00 */
[----:B------:R-:W-:Y:S02]  /*3110*/  CS2R R42, SRZ ;  /* 0x00000000002a7805 */ /* 0x000fe4000001ff00 */
        /* <DEDUP_REMOVED lines=47> */
[----:B------:R-:W-:Y:S01]  /*3410*/  CS2R R114, SRZ ;  /* 0x0000000000727805 */ /* 0x000fe2000001ff00 */
[----:B------:R-:W-:Y:S01]  /*3420*/  ULOP3.LUT UR18, UR4, 0x1000000, URZ, 0xfc, !UPT ;  /* 0x0100000004127892 */ /* 0x000fe2000f8efc3f */
[----:B------:R1:W-:Y:S01]  /*3430*/  STL [R1+0x44c], RZ ;  /* 0x00044cff01007387 */ /* 0x0003e20000100800 */
[----:B------:R-:W-:Y:S01]  /*3440*/  UIADD3.64 UR6, UR4, UR6, URZ ;  /* 0x0000000604067297 */ /* 0x000fe2000fffe03f */
        /* <DEDUP_REMOVED lines=23> */
[----:B------:R-:W-:Y:S01]  /*35c0*/  CS2R R150, SRZ ;  /* 0x0000000000967805 */ /* 0x000fe2000001ff00 */
[----:B------:R-:W-:Y:S01]  /*35d0*/  UMOV UR4, UR9 ;  /* 0x0000000900047c82 */ /* 0x000fe20008000000 */
[----:B------:R-:W-:Y:S01]  /*35e0*/  UMOV UR5, UR10 ;  /* 0x0000000a00057c82 */ /* 0x000fe20008000000 */
[----:B------:R1:W-:Y:S01]  /*35f0*/  STL [R1+0x468], RZ ;  /* 0x000468ff01007387 */ /* 0x0003e20000100800 */
[----:B------:R-:W-:-:S02]  /*3600*/  UIADD3.64 UR24, UR4, 0xfe, URZ ;  /* 0x000000fe04187897 */ /* 0x000fc4000fffe03f */
[----:B------:R-:W-:Y:S01]  /*3610*/  UIADD3.64 UR28, UR4, 0x100, URZ ;  /* 0x00000100041c7897 */ /* 0x000fe2000fffe03f */
[----:B------:R1:W-:Y:S01]  /*3620*/  STL [R1+0x46c], RZ ;  /* 0x00046cff01007387 */ /* 0x0003e20000100800 */
[----:B------:R-:W-:Y:S02]  /*3630*/  UIADD3.64 UR32, UR4, 0x1fe, URZ ;  /* 0x000001fe04207897 */ /* 0x000fe4000fffe03f */
[----:B------:R-:W-:Y:S01]  /*3640*/  UIADD3.64 UR36, UR4, 0x200, URZ ;  /* 0x0000020004247897 */ /* 0x000fe2000fffe03f */
[----:B------:R1:W-:Y:S01]  /*3650*/  STL [R1+0x470], RZ ;  /* 0x000470ff01007387 */ /* 0x0003e20000100800 */
[----:B------:R-:W-:Y:S02]  /*3660*/  UIADD3.64 UR40, UR4, 0x2fe, URZ ;  /* 0x000002fe04287897 */ /* 0x000fe4000fffe03f */
[----:B------:R-:W-:Y:S01]  /*3670*/  UIADD3.64 UR44, UR4, 0x300, URZ ;  /* 0x00000300042c7897 */ /* 0x000fe2000fffe03f */
[----:B------:R1:W-:Y:S01]  /*3680*/  STL [R1+0x474], RZ ;  /* 0x000474ff01007387 */ /* 0x0003e20000100800 */
[----:B------:R-:W-:Y:S01]  /*3690*/  UMOV UR10, URZ ;  /* 0x0000003f000a7c82 */ /* 0x000fe20008000000 */
[----:B------:R-:W-:-:S02]  /*36a0*/  UMOV UR19, 0x40000040 ;  /* 0x4000004000137882 */ /* 0x000fc40000000000 */
        /* <DEDUP_REMOVED lines=353> */
[----:B--2---:R1:W-:Y:S02]  /*4cc0*/  STL [R1+0x1fc], RZ ;  /* 0x0001fcff01007387 */ /* 0x0043e40000100800 */
.L_x_49:
[----:B------:R-:W-:Y:S01]  /*4cd0*/  BAR.SYNC.DEFER_BLOCKING 0x0 ;  /* 0x0000000000007b1d */ /* 0x000fe20000010000 */
[----:B---3--:R-:W-:Y:S01]  /*4ce0*/  @!P1 IMAD.MOV.U32 R2, RZ, RZ, 0x8000 ;  /* 0x00008000ff029424 */ /* 0x008fe200078e00ff */
[----:B------:R-:W-:Y:S01]  /*4cf0*/  ELECT P0, URZ, PT ;  /* 0x00000000003f782f */ /* 0x000fe20003800000 */
[----:B------:R-:W-:-:S03]  /*4d00*/  UIADD3 UR9, UR8, 0x8000, URZ ;  /* 0x0000800008097890 */ /* 0x000fc6000fffe03f */
[----:B------:R-:W-:Y:S01]  /*4d10*/  ISETP.LT.U32.AND P0, PT, R3, 0x20, P0 ;  /* 0x000000200300780c */ /* 0x000fe20000701070 */
[----:B------:R-:W-:Y:S01]  /*4d20*/  ULOP3.LUT UR14, UR50, 0x3, URZ, 0xc0, !UPT ;  /* 0x00000003320e7892 */ /* 0x000fe2000f8ec03f */
[----:B------:R-:W-:-:S03]  /*4d30*/  UMOV UR15, UR10 ;  /* 0x0000000a000f7c82 */ /* 0x000fc60008000000 */
[----:B------:R-:W-:Y:S02]  /*4d40*/  ULEA UR12, UR14, UR8, 0xc ;  /* 0x000000080e0c7291 */ /* 0x000fe4000f8e603f */
[----:B------:R-:W-:Y:S02]  /*4d50*/  ULEA UR14, UR14, UR51, 0x6 ;  /* 0x000000330e0e7291 */ /* 0x000fe4000f8e303f */
[----:B------:R-:W-:Y:S01]  /*4d60*/  UIADD3 UR12, UR12, 0x4000, URZ ;  /* 0x000040000c0c7890 */ /* 0x000fe2000fffe03f */
[----:B------:R-:W-:-:S03]  /*4d70*/  UMOV UR13, UR9 ;  /* 0x00000009000d7c82 */ /* 0x000fc60008000000 */
[----:B------:R-:W-:Y:S01]  /*4d80*/  VOTEU.ANY UP0, P0 ;  /* 0x00000000003f7886 */ /* 0x000fe20000000100 */
[----:B------:R-:W-:Y:S01]  /*4d90*/  VOTEU.ANY UP1, P0 ;  /* 0x00000000003f7886 */ /* 0x000fe20000020100 */
[----:B------:R2:W-:Y:S01]  /*4da0*/  @!P1 SYNCS.ARRIVE.TRANS64 RZ, [UR8+0x8000], R2 ;  /* 0x00800002ffff99a7 */ /* 0x0005e20008000008 */
[----:B------:R3:W-:Y:S06]  /*4db0*/  MEMBAR.ALL.CTA ;  /* 0x0000000000007992 */ /* 0x0007ec0000008000 */
[----:B---3--:R-:W3:Y:S01]  /*4dc0*/  FENCE.VIEW.ASYNC.S ;  /* 0x00000000000073c6 */ /* 0x008ee20000000000 */
[----:B------:R-:W-:Y:S01]  /*4dd0*/  @UP0 UMOV UR26, UR20 ;  /* 0x00000014001a0c82 */ /* 0x000fe20008000000 */
[----:B------:R-:W-:Y:S01]  /*4de0*/  @UP0 UMOV UR27, UR21 ;  /* 0x00000015001b0c82 */ /* 0x000fe20008000000 */
[----:B--2---:R-:W-:Y:S01]  /*4df0*/  SHF.L.U32 R2, R0, 0x1f, RZ ;  /* 0x0000001f00027819 */ /* 0x004fe200000006ff */
[----:B---3--:R-:W-:Y:S06]  /*4e00*/  BAR.SYNC.DEFER_BLOCKING 0x0 ;  /* 0x0000000000007b1d */ /* 0x008fec0000010000 */
[----:B------:R2:W-:Y:S02]  /*4e10*/  @UP1 UTMALDG.2D [UR8], [UR26] ;  /* 0x000000081a0015b4 */ /* 0x0005e40008008000 */
[----:B------:R-:W-:Y:S06]  /*4e20*/  BAR.SYNC.DEFER_BLOCKING 0x0 ;  /* 0x0000000000007b1d */ /* 0x000fec0000010000 */
[----:B------:R2:W-:Y:S02]  /*4e30*/  UTMALDG.2D [UR12], [UR22] ;  /* 0x0000000c160075b4 */ /* 0x0005e40008008000 */
[----:B------:R-:W-:Y:S06]  /*4e40*/  BAR.SYNC.DEFER_BLOCKING 0x0 ;  /* 0x0000000000007b1d */ /* 0x000fec0000010000 */
[----:B------:R-:W3:Y:S02]  /*4e50*/  SYNCS.PHASECHK.TRANS64.TRYWAIT P0, [UR8+0x8000], R2 ;  /* 0x00800002ff0075a7 */ /* 0x000ee40008000148 */
[----:B--23-5:R-:W-:Y:S05]  /*4e60*/  @!P0 BRA `(.L_x_48) ;  /* 0x0000006c00d08947 */ /* 0x02cfea0003800000 */
.L_x_50:
[----:B------:R-:W-:Y:S01]  /*4e70*/  STL [R1+0x6d0], R245 ;  /* 0x0006d0f501007387 */ /* 0x000fe20000100800 */
[----:B------:R-:W-:Y:S01]  /*4e80*/  UMOV UR17, 0x80000020 ;  /* 0x8000002000117882 */ /* 0x000fe20000000000 */
[----:B------:R-:W-:Y:S01]  /*4e90*/  UMOV UR26, UR18 ;  /* 0x00000012001a7c82 */ /* 0x000fe20008000000 */
[----:B------:R-:W-:Y:S01]  /*4ea0*/  UMOV UR27, UR19 ;  /* 0x00000013001b7c82 */ /* 0x000fe20008000000 */
[----:B------:R-:W-:Y:S01]  /*4eb0*/  STL.64 [R1+0x6c8], R150 ;  /* 0x0006c89601007387 */ /* 0x000fe20000100a00 */
[----:B------:R-:W-:Y:S01]  /*4ec0*/  UMOV UR30, UR6 ;  /* 0x00000006001e7c82 */ /* 0x000fe20008000000 */
        /* <DEDUP_REMOVED lines=12> */
[----:B------:R-:W2:Y:S02]  /*4f90*/  LDC R2, c[0x0][0x230] ;  /* 0x00008c00ff027b82 */ /* 0x000ea40000000800 */
[----:B------:R-:W-:Y:S04]  /*4fa0*/  STL.64 [R1+0x6a8], R142 ;  /* 0x0006a88e01007387 */ /* 0x000fe80000100a00 */
        /* <DEDUP_REMOVED lines=8> */
[----:B------:R3:W-:Y:S04]  /*5030*/  STL.64 [R1+0x660], R124 ;  /* 0x0006607c01007387 */ /* 0x0007e80000100a00 */
[----:B---3--:R-:W3:Y:S04]  /*5040*/  LDL.LU.64 R124, [R1] ;  /* 0x00000000017c7983 */ /* 0x008ee80000300a00 */
[----:B------:R-:W4:Y:S04]  /*5050*/  LDL.LU.64 R126, [R1+0x8] ;  /* 0x00000800017e7983 */ /* 0x000f280000300a00 */
[----:B------:R-:W2:Y:S04]  /*5060*/  LDL.LU.64 R128, [R1+0x10] ;  /* 0x0000100001807983 */ /* 0x000ea80000300a00 */
[----:B------:R-:W3:Y:S04]  /*5070*/  LDL.LU.64 R130, [R1+0x18] ;  /* 0x0000180001827983 */ /* 0x000ee80000300a00 */
        /* <DEDUP_REMOVED lines=10> */
[----:B----4-:R-:W-:Y:S04]  /*5120*/  STL.64 [R1+0x8d0], R150 ;  /* 0x0008d09601007387 */ /* 0x010fe80000100a00 */
[----:B---3--:R-:W-:Y:S04]  /*5130*/  STL.64 [R1+0x8c8], R148 ;  /* 0x0008c89401007387 */ /* 0x008fe80000100a00 */
[----:B--2---:R-:W-:Y:S04]  /*5140*/  STL.64 [R1+0x8c0], R146 ;  /* 0x0008c09201007387 */ /* 0x004fe80000100a00 */
        /* <DEDUP_REMOVED lines=61> */
[----:B--2---:R-:W2:Y:S04]  /*5520*/  LDL.LU.64 R24, [R1+0x200] ;  /* 0x0002000001187983 */ /* 0x004ea80000300a00 */
        /* <DEDUP_REMOVED lines=63> */
[----:B--2---:R-:W-:Y:S04]  /*5920*/  STL.64 [R1+0xad0], R150 ;  /* 0x000ad09601007387 */ /* 0x004fe80000100a00 */
[----:B----4-:R-:W-:Y:S04]  /*5930*/  STL.64 [R1+0xac8], R148 ;  /* 0x000ac89401007387 */ /* 0x010fe80000100a00 */
[----:B---3--:R-:W-:Y:S04]  /*5940*/  STL.64 [R1+0xac0], R146 ;  /* 0x000ac09201007387 */ /* 0x008fe80000100a00 */
        /* <DEDUP_REMOVED lines=62> */
[----:B------:R-:W2:Y:S04]  /*5d30*/  LDL.LU.64 R26, [R1+0x408] ;  /* 0x00040800011a7983 */ /* 0x000ea80000300a00 */
        /* <DEDUP_REMOVED lines=62> */
[----:B------:R-:W3:Y:S04]  /*6120*/  LDL.LU.64 R152, [R1+0x70] ;  /* 0x0000700001987983 */ /* 0x000ee80000300a00 */
        /* <DEDUP_REMOVED lines=48> */
[----:B------:R-:W3:Y:S01]  /*6430*/  LDL.LU.64 R250, [R1+0x1f8] ;  /* 0x0001f80001fa7983 */ /* 0x000ee20000300a00 */
[----:B--2---:R-:W-:-:S06]  /*6440*/  WARPGROUP.ARRIVE ;  /* 0x00000000000079c5 */ /* 0x004fcc0000000000 */
[----:B------:R-:W-:Y:S03]  /*6450*/  HGMMA.64x256x16.F32 R24, gdesc[UR16].tnspB, R24, gsb0 ;  /* 0x43e00000101879f0 */ /* 0x000fe60008000818 */
[----:B------:R-:W-:Y:S02]  /*6460*/  WARPGROUP.DEPBAR.LE gsb0, 0x0 ;  /* 0x00008000000079c5 */ /* 0x000fe40000010000 */
[----:B------:R-:W-:-:S15]  /*6470*/  WARPGROUP.ARRIVE ;  /* 0x00000000000079c5 */ /* 0x000fde0000000000 */
[----:B------:R-:W-:-:S08]  /*6480*/  NOP ;  /* 0x0000000000007918 */ /* 0x000fd00000000000 */
[----:B------:R-:W-:Y:S03]  /*6490*/  HGMMA.64x256x16.F32 R24, gdesc[UR4].tnspB, R24, gsb0 ;  /* 0x43e00000041879f0 */ /* 0x000fe60008000818 */
[----:B------:R-:W-:Y:S02]  /*64a0*/  WARPGROUP.DEPBAR.LE gsb0, 0x0 ;  /* 0x00008000000079c5 */ /* 0x000fe40000010000 */
        /* <DEDUP_REMOVED lines=127> */
[----:B------:R-:W2:Y:S02]  /*6ca0*/  LDL.LU.64 R24, [R1+0x8d8] ;  /* 0x0008d80001187983 */ /* 0x000ea40000300a00 */
        /* <DEDUP_REMOVED lines=71> */
[----:B--2---:R-:W3:Y:S04]  /*7120*/  LDL.LU.64 R150, [R1+0x8d0] ;  /* 0x0008d00001967983 */ /* 0x004ee80000300a00 */
        /* <DEDUP_REMOVED lines=62> */
[----:B------:R-:W2:Y:S01]  /*7510*/  LDL.LU.64 R24, [R1+0x6d8] ;  /* 0x0006d80001187983 */ /* 0x000ea20000300a00 */
[----:B---3--:R-:W-:-:S06]  /*7520*/  WARPGROUP.ARRIVE ;  /* 0x00000000000079c5 */ /* 0x008fcc0000000000 */
[----:B------:R-:W-:Y:S03]  /*7530*/  HGMMA.64x256x16.F32 R124, gdesc[UR32].tnspB, R124, gsb0 ;  /* 0x43e00000207c79f0 */ /* 0x000fe6000800087c */
[----:B------:R-:W-:Y:S02]  /*7540*/  WARPGROUP.DEPBAR.LE gsb0, 0x0 ;  /* 0x00008000000079c5 */ /* 0x000fe40000010000 */
[----:B------:R-:W-:-:S15]  /*7550*/  WARPGROUP.ARRIVE ;  /* 0x00000000000079c5 */ /* 0x000fde0000000000 */
[----:B------:R-:W-:-:S08]  /*7560*/  NOP ;  /* 0x0000000000007918 */ /* 0x000fd00000000000 */
[----:B------:R-:W-:Y:S03]  /*7570*/  HGMMA.64x256x16.F32 R124, gdesc[UR36].tnspB, R124, gsb0 ;  /* 0x43e00000247c79f0 */ /* 0x000fe6000800087c */
[----:B------:R-:W-:Y:S02]  /*7580*/  WARPGROUP.DEPBAR.LE gsb0, 0x0 ;  /* 0x00008000000079c5 */ /* 0x000fe40000010000 */
[----:B------:R-:W-:Y:S04]  /*7590*/  STL.64 [R1], R124 ;  /* 0x0000007c01007387 */ /* 0x000fe80000100a00 */
        /* <DEDUP_REMOVED lines=60> */
[----:B------:R4:W-:Y:S04]  /*7960*/  STL.64 [R1+0x1e8], R246 ;  /* 0x0001e8f601007387 */ /* 0x0009e80000100a00 */
[----:B------:R4:W-:Y:S04]  /*7970*/  STL.64 [R1+0x1f0], R248 ;  /* 0x0001f0f801007387 */ /* 0x0009e80000100a00 */
[----:B------:R4:W-:Y:S04]  /*7980*/  STL.64 [R1+0x1f8], R250 ;  /* 0x0001f8fa01007387 */ /* 0x0009e80000100a00 */
[----:B---3--:R4:W5:Y:S04]  /*7990*/  LDL.LU R245, [R1+0x6d0] ;  /* 0x0006d00001f57983 */ /* 0x0089680000300800 */
        /* <DEDUP_REMOVED lines=14> */
[----:B------:R-:W-:Y:S01]  /*7a80*/  UIADD3 UR10, UR10, 0x20, URZ ;  /* 0x000000200a0a7890 */ /* 0x000fe2000fffe03f */
[----:B------:R-:W-:-:S05]  /*7a90*/  LOP3.LUT R0, R0, 0x1, RZ, 0x3c, !PT ;  /* 0x0000000100007812 */ /* 0x000fca00078e3cff */
[----:B------:R-:W-:Y:S01]  /*7aa0*/  ISETP.LE.AND P0, PT, R2, UR10, PT ;  /* 0x0000000a02007c0c */ /* 0x000fe2000bf03270 */
[----:B--2---:R-:W-:-:S06]  /*7ab0*/  WARPGROUP.ARRIVE ;  /* 0x00000000000079c5 */ /* 0x004fcc0000000000 */
[----:B------:R-:W-:Y:S03]  /*7ac0*/  HGMMA.64x256x16.F32 R24, gdesc[UR40].tnspB, R24, gsb0 ;  /* 0x43e00000281879f0 */ /* 0x000fe60008000818 */
[----:B------:R-:W-:Y:S02]  /*7ad0*/  WARPGROUP.DEPBAR.LE gsb0, 0x0 ;  /* 0x00008000000079c5 */ /* 0x000fe40000010000 */
[----:B------:R-:W-:-:S15]  /*7ae0*/  WARPGROUP.ARRIVE ;  /* 0x00000000000079c5 */ /* 0x000fde0000000000 */
[----:B------:R-:W-:-:S08]  /*7af0*/  NOP ;  /* 0x0000000000007918 */ /* 0x000fd00000000000 */
[----:B------:R-:W-:Y:S03]  /*7b00*/  HGMMA.64x256x16.F32 R24, gdesc[UR44].tnspB, R24, gsb0 ;  /* 0x43e000002c1879f0 */ /* 0x000fe60008000818 */
[----:B------:R-:W-:Y:S02]  /*7b10*/  WARPGROUP.DEPBAR.LE gsb0, 0x0 ;  /* 0x00008000000079c5 */ /* 0x000fe40000010000 */
[----:B----4-:R-:W-:Y:S05]  /*7b20*/  @!P0 BRA `(.L_x_49) ;  /* 0xffffffd000688947 */ /* 0x010fea000383ffff */
.L_x_47:
[----:B------:R-:W2:Y:S04]  /*7b30*/  LDL.LU R22, [R1+0x44c] ;  /* 0x00044c0001167983 */ /* 0x000ea80000300800 */
[----:B------:R-:W2:Y:S04]  /*7b40*/  LDL.LU R21, [R1+0x448] ;  /* 0x0004480001157983 */ /* 0x000ea80000300800 */
[----:B------:R-:W2:Y:S04]  /*7b50*/  LDL.LU R20, [R1+0x45c] ;  /* 0x00045c0001147983 */ /* 0x000ea80000300800 */
[----:B------:R-:W2:Y:S04]  /*7b60*/  LDL.LU R19, [R1+0x458] ;  /* 0x0004580001137983 */ /* 0x000ea80000300800 */
[----:B------:R-:W2:Y:S04]  /*7b70*/  LDL.LU R18, [R1+0x46c] ;  /* 0x00046c0001127983 */ /* 0x000ea80000300800 */
[----:B------:R-:W2:Y:S04]  /*7b80*/  LDL.LU R17, [R1+0x468] ;  /* 0x0004680001117983 */ /* 0x000ea80000300800 */
[----:B------:R-:W2:Y:S04]  /*7b90*/  LDL.LU R8, [R1+0x544] ;  /* 0x0005440001087983 */ /* 0x000ea80000300800 */
[----:B----4-:R-:W4:Y:S04]  /*7ba0*/  LDL.LU R7, [R1+0x540] ;  /* 0x0005400001077983 */ /* 0x010f280000300800 */
[----:B------:R-:W4:Y:S04]  /*7bb0*/  LDL.LU R6, [R1+0x554] ;  /* 0x0005540001067983 */ /* 0x000f280000300800 */
[----:B------:R-:W4:Y:S04]  /*7bc0*/  LDL.LU R5, [R1+0x550] ;  /* 0x0005500001057983 */ /* 0x000f280000300800 */
[----:B------:R-:W4:Y:S04]  /*7bd0*/  LDL.LU R4, [R1+0x564] ;  /* 0x0005640001047983 */ /* 0x000f280000300800 */
[----:B-1-3--:R-:W3:Y:S04]  /*7be0*/  LDL.LU R2, [R1+0x560] ;  /* 0x0005600001027983 */ /* 0x00aee80000300800 */
[----:B------:R-:W4:Y:S04]  /*7bf0*/  LDL.LU R16, [R1+0x47c] ;  /* 0x00047c0001107983 */ /* 0x000f280000300800 */
[----:B------:R-:W3:Y:S04]  /*7c00*/  LDL.LU R15, [R1+0x478] ;  /* 0x00047800010f7983 */ /* 0x000ee80000300800 */
[----:B------:R-:W3:Y:S04]  /*7c10*/  LDL.LU R14, [R1+0x4cc] ;  /* 0x0004cc00010e7983 */ /* 0x000ee80000300800 */
[----:B------:R-:W3:Y:S04]  /*7c20*/  LDL.LU R13, [R1+0x4c8] ;  /* 0x0004c800010d7983 */ /* 0x000ee80000300800 */
[----:B------:R-:W3:Y:S04]  /*7c30*/  LDL.LU R12, [R1+0x4dc] ;  /* 0x0004dc00010c7983 */ /* 0x000ee80000300800 */
[----:B------:R-:W3:Y:S04]  /*7c40*/  LDL.LU R11, [R1+0x4d8] ;  /* 0x0004d800010b7983 */ /* 0x000ee80000300800 */
[----:B------:R-:W3:Y:S04]  /*7c50*/  LDL.LU R10, [R1+0x4f4] ;  /* 0x0004f400010a7983 */ /* 0x000ee80000300800 */
[----:B------:R-:W3:Y:S04]  /*7c60*/  LDL.LU R9, [R1+0x4f0] ;  /* 0x0004f00001097983 */ /* 0x000ee80000300800 */
[----:B------:R-:W2:Y:S04]  /*7c70*/  LDL.LU R152, [R1+0x41c] ;  /* 0x00041c0001987983 */ /* 0x000ea80000300800 */
[----:B------:R-:W4:Y:S04]  /*7c80*/  LDL.LU R23, [R1+0x418] ;  /* 0x0004180001177983 */ /* 0x000f280000300800 */
[----:B------:R-:W3:Y:S04]  /*7c90*/  LDL.LU R154, [R1+0x404] ;  /* 0x00040400019a7983 */ /* 0x000ee80000300800 */
[----:B------:R-:W3:Y:S04]  /*7ca0*/  LDL.LU R153, [R1+0x400] ;  /* 0x0004000001997983 */ /* 0x000ee80000300800 */
[----:B------:R-:W-:Y:S04]  /*7cb0*/  STL [R1+0x7f4], R52 ;  /* 0x0007f43401007387 */ /* 0x000fe80000100800 */
[----:B------:R1:W-:Y:S04]  /*7cc0*/  STL [R1+0x7f0], R53 ;  /* 0x0007f03501007387 */ /* 0x0003e80000100800 */
[----:B------:R-:W-:Y:S04]  /*7cd0*/  STL [R1+0x7ec], R54 ;  /* 0x0007ec3601007387 */ /* 0x000fe80000100800 */
        /* <DEDUP_REMOVED lines=71> */
[----:B------:R-:W-:Y:S01]  /*8150*/  STL [R1+0x6cc], R126 ;  /* 0x0006cc7e01007387 */ /* 0x000fe20000100800 */
[----:B---3--:R-:W-:-:S03]  /*8160*/  F2FP.F16.F32.PACK_AB R0, R154, R153 ;  /* 0x000000999a00723e */ /* 0x008fc600000000ff */
        /* <DEDUP_REMOVED lines=23> */
[----:B------:R3:W-:Y:S04]  /*82e0*/  STL [R1+0x66c], R150 ;  /* 0x00066c9601007387 */ /* 0x0007e80000100800 */
[----:B------:R3:W-:Y:S04]  /*82f0*/  STL [R1+0x668], R151 ;  /* 0x0006689701007387 */ /* 0x0007e80000100800 */
[----:B------:R3:W-:Y:S04]  /*8300*/  STL [R1+0x650], R0 ;  /* 0x0006500001007387 */ /* 0x0007e80000100800 */
[----:B------:R-:W3:Y:S04]  /*8310*/  LDL.LU R198, [R1+0x40c] ;  /* 0x00040c0001c67983 */ /* 0x000ee80000300800 */
[----:B------:R-:W3:Y:S04]  /*8320*/  LDL.LU R197, [R1+0x408] ;  /* 0x0004080001c57983 */ /* 0x000ee80000300800 */
[----:B------:R-:W3:Y:S04]  /*8330*/  LDL.LU R196, [R1+0x414] ;  /* 0x0004140001c47983 */ /* 0x000ee80000300800 */
[----:B------:R-:W3:Y:S01]  /*8340*/  LDL.LU R195, [R1+0x410] ;  /* 0x0004100001c37983 */ /* 0x000ee20000300800 */
[----:B--2---:R-:W-:-:S02]  /*8350*/  IMAD.MOV.U32 R194, RZ, RZ, R152 ;  /* 0x000000ffffc27224 */ /* 0x004fc400078e0098 */
[----:B----4-:R-:W-:Y:S01]  /*8360*/  IMAD.MOV.U32 R193, RZ, RZ, R23 ;  /* 0x000000ffffc17224 */ /* 0x010fe200078e0017 */
[----:B------:R-:W2:Y:S04]  /*8370*/  LDL.LU R192, [R1+0x424] ;  /* 0x0004240001c07983 */ /* 0x000ea80000300800 */
[----:B------:R-:W2:Y:S04]  /*8380*/  LDL.LU R191, [R1+0x420] ;  /* 0x0004200001bf7983 */ /* 0x000ea80000300800 */
[----:B------:R-:W4:Y:S04]  /*8390*/  LDL.LU R190, [R1+0x42c] ;  /* 0x00042c0001be7983 */ /* 0x000f280000300800 */
[----:B------:R-:W4:Y:S04]  /*83a0*/  LDL.LU R189, [R1+0x428] ;  /* 0x0004280001bd7983 */ /* 0x000f280000300800 */
[----:B------:R-:W4:Y:S04]  /*83b0*/  LDL.LU R188, [R1+0x434] ;  /* 0x0004340001bc7983 */ /* 0x000f280000300800 */
[----:B------:R-:W4:Y:S04]  /*83c0*/  LDL.LU R187, [R1+0x430] ;  /* 0x0004300001bb7983 */ /* 0x000f280000300800 */
[----:B------:R-:W4:Y:S04]  /*83d0*/  LDL.LU R186, [R1+0x43c] ;  /* 0x00043c0001ba7983 */ /* 0x000f280000300800 */
[----:B------:R-:W4:Y:S04]  /*83e0*/  LDL.LU R185, [R1+0x438] ;  /* 0x0004380001b97983 */ /* 0x000f280000300800 */
[----:B------:R-:W4:Y:S04]  /*83f0*/  LDL.LU R184, [R1+0x444] ;  /* 0x0004440001b87983 */ /* 0x000f280000300800 */
[----:B------:R-:W4:Y:S01]  /*8400*/  LDL.LU R183, [R1+0x440] ;  /* 0x0004400001b77983 */ /* 0x000f220000300800 */
[----:B------:R-:W-:-:S02]  /*8410*/  IMAD.MOV.U32 R182, RZ, RZ, R22 ;  /* 0x000000ffffb67224 */ /* 0x000fc400078e0016 */
[----:B------:R-:W-:Y:S01]  /*8420*/  IMAD.MOV.U32 R181, RZ, RZ, R21 ;  /* 0x000000ffffb57224 */ /* 0x000fe200078e0015 */
[----:B------:R-:W4:Y:S04]  /*8430*/  LDL.LU R180, [R1+0x454] ;  /* 0x0004540001b47983 */ /* 0x000f280000300800 */
[----:B------:R-:W4:Y:S01]  /*8440*/  LDL.LU R179, [R1+0x450] ;  /* 0x0004500001b37983 */ /* 0x000f220000300800 */
[----:B------:R-:W-:Y:S02]  /*8450*/  IMAD.MOV.U32 R178, RZ, RZ, R20 ;  /* 0x000000ffffb27224 */ /* 0x000fe400078e0014 */
[----:B------:R-:W-:Y:S01]  /*8460*/  IMAD.MOV.U32 R177, RZ, RZ, R19 ;  /* 0x000000ffffb17224 */ /* 0x000fe200078e0013 */
        /* <DEDUP_REMOVED lines=40> */
[----:B-1----:R-:W-:Y:S02]  /*86f0*/  F2FP.F16.F32.PACK_AB R53, R182, R181 ;  /* 0x000000b5b635723e */ /* 0x002fe400000000ff */
[----:B------:R-:W-:Y:S01]  /*8700*/  F2FP.F16.F32.PACK_AB R252, R170, R169 ;  /* 0x000000a9aafc723e */ /* 0x000fe200000000ff */
[----:B------:R-:W-:Y:S01]  /*8710*/  BAR.SYNC.DEFER_BLOCKING 0x0 ;  /* 0x0000000000007b1d */ /* 0x000fe20000010000 */
[----:B------:R-:W-:-:S02]  /*8720*/  F2FP.F16.F32.PACK_AB R17, R18, R17 ;  /* 0x000000111211723e */ /* 0x000fc400000000ff */
[----:B------:R-:W-:Y:S02]  /*8730*/  F2FP.F16.F32.PACK_AB R11, R12, R11 ;  /* 0x0000000b0c0b723e */ /* 0x000fe400000000ff */
[----:B------:R-:W-:Y:S02]  /*8740*/  F2FP.F16.F32.PACK_AB R3, R194, R193 ;  /* 0x000000c1c203723e */ /* 0x000fe400000000ff */
[----:B---3--:R-:W-:Y:S02]  /*8750*/  F2FP.F16.F32.PACK_AB R150, R198, R197 ;  /* 0x000000c5c696723e */ /* 0x008fe400000000ff */
[----:B------:R-:W-:Y:S02]  /*8760*/  F2FP.F16.F32.PACK_AB R151, R196, R195 ;  /* 0x000000c3c497723e */ /* 0x000fe400000000ff */
[----:B--2---:R-:W-:Y:S02]  /*8770*/  F2FP.F16.F32.PACK_AB R130, R192, R191 ;  /* 0x000000bfc082723e */ /* 0x004fe400000000ff */
[----:B----4-:R-:W-:-:S02]  /*8780*/  F2FP.F16.F32.PACK_AB R131, R190, R189 ;  /* 0x000000bdbe83723e */ /* 0x010fc400000000ff */
[----:B------:R-:W-:Y:S02]  /*8790*/  F2FP.F16.F32.PACK_AB R132, R188, R187 ;  /* 0x000000bbbc84723e */ /* 0x000fe400000000ff */
[----:B------:R-:W-:Y:S02]  /*87a0*/  F2FP.F16.F32.PACK_AB R133, R186, R185 ;  /* 0x000000b9ba85723e */ /* 0x000fe400000000ff */
[----:B------:R-:W-:Y:S02]  /*87b0*/  F2FP.F16.F32.PACK_AB R0, R184, R183 ;  /* 0x000000b7b800723e */ /* 0x000fe400000000ff */
[----:B------:R-:W-:-:S03]  /*87c0*/  F2FP.F16.F32.PACK_AB R52, R180, R179 ;  /* 0x000000b3b434723e */ /* 0x000fc600000000ff */
[----:B------:R1:W-:Y:S01]  /*87d0*/  STL [R1+0x630], R0 ;  /* 0x0006300001007387 */ /* 0x0003e20000100800 */
[----:B------:R-:W-:-:S03]  /*87e0*/  F2FP.F16.F32.PACK_AB R146, R168, R167 ;  /* 0x000000a7a892723e */ /* 0x000fc600000000ff */
[----:B------:R2:W-:Y:S01]  /*87f0*/  STL [R1+0x634], R53 ;  /* 0x0006343501007387 */ /* 0x0005e20000100800 */
[----:B-1----:R-:W-:Y:S02]  /*8800*/  F2FP.F16.F32.PACK_AB R0, R178, R177 ;  /* 0x000000b1b200723e */ /* 0x002fe400000000ff */
[----:B------:R-:W-:Y:S01]  /*8810*/  F2FP.F16.F32.PACK_AB R147, R166, R165 ;  /* 0x000000a5a693723e */ /* 0x000fe200000000ff */
[----:B------:R1:W-:Y:S01]  /*8820*/  STL [R1+0x638], R52 ;  /* 0x0006383401007387 */ /* 0x0003e20000100800 */
[----:B------:R-:W-:-:S03]  /*8830*/  F2FP.F16.F32.PACK_AB R148, R164, R163 ;  /* 0x000000a3a494723e */ /* 0x000fc600000000ff */
[----:B------:R3:W-:Y:S01]  /*8840*/  STL [R1+0x63c], R0 ;  /* 0x00063c0001007387 */ /* 0x0007e20000100800 */
[----:B--2---:R-:W-:Y:S02]  /*8850*/  F2FP.F16.F32.PACK_AB R53, R176, R175 ;  /* 0x000000afb035723e */ /* 0x004fe400000000ff */
[----:B------:R-:W-:-:S03]  /*8860*/  F2FP.F16.F32.PACK_AB R149, R162, R161 ;  /* 0x000000a1a295723e */ /* 0x000fc600000000ff */
[----:B------:R-:W-:Y:S01]  /*8870*/  STL [R1+0x620], R53 ;  /* 0x0006203501007387 */ /* 0x000fe20000100800 */
[----:B-1----:R-:W-:Y:S02]  /*8880*/  F2FP.F16.F32.PACK_AB R52, R174, R173 ;  /* 0x000000adae34723e */ /* 0x002fe400000000ff */
[----:B------:R-:W-:-:S03]  /*8890*/  F2FP.F16.F32.PACK_AB R126, R160, R159 ;  /* 0x0000009fa07e723e */ /* 0x000fc600000000ff */
[----:B------:R-:W-:Y:S01]  /*88a0*/  STL [R1+0x624], R52 ;  /* 0x0006243401007387 */ /* 0x000fe20000100800 */
[----:B---3--:R-:W-:Y:S02]  /*88b0*/  F2FP.F16.F32.PACK_AB R0, R172, R171 ;  /* 0x000000abac00723e */ /* 0x008fe400000000ff */
[----:B------:R-:W-:-:S03]  /*88c0*/  F2FP.F16.F32.PACK_AB R127, R158, R157 ;  /* 0x0000009d9e7f723e */ /* 0x000fc600000000ff */
[----:B------:R1:W-:Y:S01]  /*88d0*/  STL [R1+0x628], R0 ;  /* 0x0006280001007387 */ /* 0x0003e20000100800 */
[----:B------:R-:W-:-:S03]  /*88e0*/  F2FP.F16.F32.PACK_AB R128, R156, R155 ;  /* 0x0000009b9c80723e */ /* 0x000fc600000000ff */
[----:B------:R2:W-:Y:S01]  /*88f0*/  STL [R1+0x660], R252 ;  /* 0x000660fc01007387 */ /* 0x0005e20000100800 */
[----:B------:R-:W-:Y:S02]  /*8900*/  F2FP.F16.F32.PACK_AB R129, R154, R153 ;  /* 0x000000999a81723e */ /* 0x000fe400000000ff */
[----:B------:R-:W-:Y:S02]  /*8910*/  F2FP.F16.F32.PACK_AB R23, R152, R23 ;  /* 0x000000179817723e */ /* 0x000fe400000000ff */
[----:B------:R-:W-:-:S03]  /*8920*/  F2FP.F16.F32.PACK_AB R19, R20, R19 ;  /* 0x000000131413723e */ /* 0x000fc600000000ff */
[----:B------:R-:W-:Y:S01]  /*8930*/  STL [R1+0x4a0], R23 ;  /* 0x0004a01701007387 */ /* 0x000fe20000100800 */
[----:B-1----:R-:W-:Y:S01]  /*8940*/  F2FP.F16.F32.PACK_AB R0, R22, R21 ;  /* 0x000000151600723e */ /* 0x002fe200000000ff */
[----:B------:R-:W-:Y:S01]  /*8950*/  IMAD.MOV.U32 R170, RZ, RZ, R4 ;  /* 0x000000ffffaa7224 */ /* 0x000fe200078e0004 */
[----:B------:R-:W-:Y:S01]  /*8960*/  F2FP.F16.F32.PACK_AB R24, R25, R24 ;  /* 0x000000181918723e */ /* 0x000fe200000000ff */
[----:B------:R-:W-:Y:S01]  /*8970*/  IMAD.MOV.U32 R169, RZ, RZ, R2 ;  /* 0x000000ffffa97224 */ /* 0x000fe200078e0002 */
[----:B------:R-:W-:Y:S01]  /*8980*/  F2FP.F16.F32.PACK_AB R32, R33, R32 ;  /* 0x000000202120723e */ /* 0x000fe200000000ff */
[----:B------:R1:W-:Y:S01]  /*8990*/  STL [R1+0x4a4], R0 ;  /* 0x0004a40001007387 */ /* 0x0003e20000100800 */
[----:B------:R-:W-:Y:S01]  /*89a0*/  F2FP.F16.F32.PACK_AB R40, R41, R40 ;  /* 0x000000282928723e */ /* 0x000fe200000000ff */
[----:B------:R-:W3:Y:S02]  /*89b0*/  @!P1 SYNCS.CCTL.IV [UR8+0x8000] ;  /* 0x00800000ff0099b1 */ /* 0x000ee40008000008 */
[----:B------:R-:W-:Y:S04]  /*89c0*/  STL [R1+0x4a8], R19 ;  /* 0x0004a81301007387 */ /* 0x000fe80000100800 */
[----:B------:R-:W-:Y:S01]  /*89d0*/  STL [R1+0x4ac], R17 ;  /* 0x0004ac1101007387 */ /* 0x000fe20000100800 */
[----:B--2---:R-:W-:-:S02]  /*89e0*/  F2FP.F16.F32.PACK_AB R252, R14, R13 ;  /* 0x0000000d0efc723e */ /* 0x004fc400000000ff */
[----:B-1----:R-:W-:-:S03]  /*89f0*/  F2FP.F16.F32.PACK_AB R0, R16, R15 ;  /* 0x0000000f1000723e */ /* 0x002fc600000000ff */
[----:B------:R-:W-:Y:S04]  /*8a00*/  STL [R1+0x664], R252 ;  /* 0x000664fc01007387 */ /* 0x000fe80000100800 */
[----:B------:R1:W-:Y:S04]  /*8a10*/  STL [R1+0x490], R0 ;  /* 0x0004900001007387 */ /* 0x0003e80000100800 */
[----:B------:R-:W2:Y:S01]  /*8a20*/  LDL.LU R192, [R1+0x50c] ;  /* 0x00050c0001c07983 */ /* 0x000ea20000300800 */
[----:B-1----:R-:W-:-:S03]  /*8a30*/  F2FP.F16.F32.PACK_AB R0, R10, R9 ;  /* 0x000000090a00723e */ /* 0x002fc600000000ff */
[----:B------:R1:W-:Y:S04]  /*8a40*/  STL [R1+0x498], R11 ;  /* 0x0004980b01007387 */ /* 0x0003e80000100800 */
[----:B------:R-:W2:Y:S04]  /*8a50*/  LDL.LU R191, [R1+0x508] ;  /* 0x0005080001bf7983 */ /* 0x000ea80000300800 */
[----:B------:R4:W-:Y:S04]  /*8a60*/  STL [R1+0x49c], R0 ;  /* 0x00049c0001007387 */ /* 0x0009e80000100800 */
[----:B------:R-:W3:Y:S04]  /*8a70*/  LDL.LU R190, [R1+0x514] ;  /* 0x0005140001be7983 */ /* 0x000ee80000300800 */
        /* <DEDUP_REMOVED lines=11> */
[----:B------:R-:W4:Y:S04]  /*8b30*/  LDL.LU R176, [R1+0x54c] ;  /* 0x00054c0001b07983 */ /* 0x000f280000300800 */
[----:B------:R-:W4:Y:S04]  /*8b40*/  LDL.LU R175, [R1+0x548] ;  /* 0x0005480001af7983 */ /* 0x000f280000300800 */
[----:B------:R-:W2:Y:S04]  /*8b50*/  LDL.LU R172, [R1+0x55c] ;  /* 0x00055c0001ac7983 */ /* 0x000ea80000300800 */
[----:B------:R-:W2:Y:S04]  /*8b60*/  LDL.LU R171, [R1+0x558] ;  /* 0x0005580001ab7983 */ /* 0x000ea80000300800 */
        /* <DEDUP_REMOVED lines=29> */
[----:B------:R-:W3:Y:S01]  /*8d40*/  LDL.LU R13, [R1+0x5d0] ;  /* 0x0005d000010d7983 */ /* 0x000ee20000300800 */
[----:B------:R-:W-:-:S03]  /*8d50*/  IMAD.MOV.U32 R178, RZ, RZ, R8 ;  /* 0x000000ffffb27224 */ /* 0x000fc600078e0008 */
[----:B------:R-:W3:Y:S01]  /*8d60*/  LDL.LU R12, [R1+0x5dc] ;  /* 0x0005dc00010c7983 */ /* 0x000ee20000300800 */
[----:B------:R-:W-:-:S03]  /*8d70*/  IMAD.MOV.U32 R177, RZ, RZ, R7 ;  /* 0x000000ffffb17224 */ /* 0x000fc600078e0007 */
[----:B-1----:R-:W3:Y:S01]  /*8d80*/  LDL.LU R11, [R1+0x5d8] ;  /* 0x0005d800010b7983 */ /* 0x002ee20000300800 */
[----:B------:R-:W-:-:S03]  /*8d90*/  IMAD.MOV.U32 R174, RZ, RZ, R6 ;  /* 0x000000ffffae7224 */ /* 0x000fc600078e0006 */
[----:B------:R-:W3:Y:S01]  /*8da0*/  LDL.LU R10, [R1+0x5e4] ;  /* 0x0005e400010a7983 */ /* 0x000ee20000300800 */
[----:B------:R-:W-:-:S03]  /*8db0*/  IMAD.MOV.U32 R173, RZ, RZ, R5 ;  /* 0x000000ffffad7224 */ /* 0x000fc600078e0005 */
[----:B------:R-:W3:Y:S04]  /*8dc0*/  LDL.LU R9, [R1+0x5e0] ;  /* 0x0005e00001097983 */ /* 0x000ee80000300800 */
[----:B------:R-:W3:Y:S04]  /*8dd0*/  LDL.LU R8, [R1+0x5ec] ;  /* 0x0005ec0001087983 */ /* 0x000ee80000300800 */
[----:B------:R-:W3:Y:S04]  /*8de0*/  LDL.LU R7, [R1+0x5e8] ;  /* 0x0005e80001077983 */ /* 0x000ee80000300800 */
[----:B------:R-:W3:Y:S04]  /*8df0*/  LDL.LU R6, [R1+0x5f4] ;  /* 0x0005f40001067983 */ /* 0x000ee80000300800 */
[----:B------:R-:W3:Y:S04]  /*8e00*/  LDL.LU R5, [R1+0x5f0] ;  /* 0x0005f00001057983 */ /* 0x000ee80000300800 */
[----:B------:R-:W3:Y:S04]  /*8e10*/  LDL.LU R4, [R1+0x5fc] ;  /* 0x0005fc0001047983 */ /* 0x000ee80000300800 */
[----:B------:R-:W3:Y:S01]  /*8e20*/  LDL.LU R2, [R1+0x5f8] ;  /* 0x0005f80001027983 */ /* 0x000ee20000300800 */
[----:B------:R-:W-:-:S02]  /*8e30*/  F2FP.F16.F32.PACK_AB R52, R178, R177 ;  /* 0x000000b1b234723e */ /* 0x000fc400000000ff */
[----:B------:R-:W-:-:S03]  /*8e40*/  F2FP.F16.F32.PACK_AB R53, R174, R173 ;  /* 0x000000adae35723e */ /* 0x000fc600000000ff */
[----:B------:R2:W-:Y:S01]  /*8e50*/  STL [R1+0x460], R52 ;  /* 0x0004603401007387 */ /* 0x0005e20000100800 */
[----:B----4-:R-:W-:-:S05]  /*8e60*/  F2FP.F16.F32.PACK_AB R0, R176, R175 ;  /* 0x000000afb000723e */ /* 0x010fca00000000ff */
[----:B------:R1:W-:Y:S01]  /*8e70*/  STL [R1+0x464], R0 ;  /* 0x0004640001007387 */ /* 0x0003e20000100800 */
[----:B--2---:R-:W-:-:S03]  /*8e80*/  F2FP.F16.F32.PACK_AB R52, R172, R171 ;  /* 0x000000abac34723e */ /* 0x004fc600000000ff */
[----:B------:R3:W-:Y:S01]  /*8e90*/  STL [R1+0x468], R53 ;  /* 0x0004683501007387 */ /* 0x0007e20000100800 */
[----:B-1----:R-:W-:-:S03]  /*8ea0*/  F2FP.F16.F32.PACK_AB R0, R170, R169 ;  /* 0x000000a9aa00723e */ /* 0x002fc600000000ff */
[----:B------:R1:W-:Y:S04]  /*8eb0*/  STL [R1+0x46c], R52 ;  /* 0x00046c3401007387 */ /* 0x0003e80000100800 */
[----:B------:R2:W-:Y:S01]  /*8ec0*/  STL [R1+0x450], R0 ;  /* 0x0004500001007387 */ /* 0x0005e20000100800 */
[----:B---3--:R-:W-:Y:S02]  /*8ed0*/  F2FP.F16.F32.PACK_AB R53, R168, R167 ;  /* 0x000000a7a835723e */ /* 0x008fe400000000ff */
[----:B-1----:R-:W-:-:S03]  /*8ee0*/  F2FP.F16.F32.PACK_AB R52, R166, R165 ;  /* 0x000000a5a634723e */ /* 0x002fc600000000ff */
[----:B------:R-:W-:Y:S01]  /*8ef0*/  STL [R1+0x454], R53 ;  /* 0x0004543501007387 */ /* 0x000fe20000100800 */
[----:B--2---:R-:W-:-:S03]  /*8f00*/  F2FP.F16.F32.PACK_AB R0, R164, R163 ;  /* 0x000000a3a400723e */ /* 0x004fc600000000ff */
[----:B------:R-:W-:Y:S04]  /*8f10*/  STL [R1+0x458], R52 ;  /* 0x0004583401007387 */ /* 0x000fe80000100800 */
[----:B------:R1:W-:Y:S02]  /*8f20*/  STL [R1+0x45c], R0 ;  /* 0x00045c0001007387 */ /* 0x0003e40000100800 */
[----:B-1----:R-:W-:-:S05]  /*8f30*/  F2FP.F16.F32.PACK_AB R0, R18, R17 ;  /* 0x000000111200723e */ /* 0x002fca00000000ff */
[----:B------:R1:W-:Y:S01]  /*8f40*/  STL [R1+0x420], R0 ;  /* 0x0004200001007387 */ /* 0x0003e20000100800 */
[----:B------:R-:W-:Y:S02]  /*8f50*/  F2FP.F16.F32.PACK_AB R15, R16, R15 ;  /* 0x0000000f100f723e */ /* 0x000fe400000000ff */
[----:B------:R-:W-:-:S03]  /*8f60*/  F2FP.F16.F32.PACK_AB R13, R14, R13 ;  /* 0x0000000d0e0d723e */ /* 0x000fc600000000ff */
[----:B------:R-:W-:Y:S01]  /*8f70*/  STL [R1+0x424], R15 ;  /* 0x0004240f01007387 */ /* 0x000fe20000100800 */
[----:B-1----:R-:W-:-:S03]  /*8f80*/  F2FP.F16.F32.PACK_AB R0, R12, R11 ;  /* 0x0000000b0c00723e */ /* 0x002fc600000000ff */
[----:B------:R-:W-:Y:S04]  /*8f90*/  STL [R1+0x428], R13 ;  /* 0x0004280d01007387 */ /* 0x000fe80000100800 */
[----:B------:R1:W-:Y:S01]  /*8fa0*/  STL [R1+0x42c], R0 ;  /* 0x00042c0001007387 */ /* 0x0003e20000100800 */
[----:B------:R-:W-:Y:S02]  /*8fb0*/  F2FP.F16.F32.PACK_AB R9, R10, R9 ;  /* 0x000000090a09723e */ /* 0x000fe400000000ff */
[----:B------:R-:W-:-:S03]  /*8fc0*/  F2FP.F16.F32.PACK_AB R7, R8, R7 ;  /* 0x000000070807723e */ /* 0x000fc600000000ff */
[----:B------:R-:W-:Y:S04]  /*8fd0*/  STL [R1+0x410], R9 ;  /* 0x0004100901007387 */ /* 0x000fe80000100800 */
[----:B------:R-:W-:Y:S01]  /*8fe0*/  STL [R1+0x414], R7 ;  /* 0x0004140701007387 */ /* 0x000fe20000100800 */
[----:B-1----:R-:W-:-:S03]  /*8ff0*/  F2FP.F16.F32.PACK_AB R0, R6, R5 ;  /* 0x000000050600723e */ /* 0x002fc600000000ff */
[----:B------:R-:W2:Y:S04]  /*9000*/  LDL.LU R58, [R1+0x204] ;  /* 0x00020400013a7983 */ /* 0x000ea80000300800 */
[----:B------:R1:W-:Y:S04]  /*9010*/  STL [R1+0x418], R0 ;  /* 0x0004180001007387 */ /* 0x0003e80000100800 */
[----:B------:R-:W2:Y:S04]  /*9020*/  LDL.LU R57, [R1+0x200] ;  /* 0x0002000001397983 */ /* 0x000ea80000300800 */
[----:B------:R-:W3:Y:S04]  /*9030*/  LDL.LU R56, [R1+0x20c] ;  /* 0x00020c0001387983 */ /* 0x000ee80000300800 */
[----:B------:R-:W3:Y:S04]  /*9040*/  LDL.LU R55, [R1+0x208] ;  /* 0x0002080001377983 */ /* 0x000ee80000300800 */
[----:B------:R-:W4:Y:S04]  /*9050*/  LDL.LU R54, [R1+0x214] ;  /* 0x0002140001367983 */ /* 0x000f280000300800 */
[----:B------:R-:W4:Y:S04]  /*9060*/  LDL.LU R53, [R1+0x210] ;  /* 0x0002100001357983 */ /* 0x000f280000300800 */
[----:B------:R-:W2:Y:S04]  /*9070*/  LDL.LU R52, [R1+0x21c] ;  /* 0x00021c0001347983 */ /* 0x000ea80000300800 */
[----:B-1----:R-:W2:Y:S04]  /*9080*/  LDL.LU R0, [R1+0x218] ;  /* 0x0002180001007983 */ /* 0x002ea80000300800 */
[----:B------:R-:W3:Y:S04]  /*9090*/  LDL.LU R251, [R1+0x224] ;  /* 0x0002240001fb7983 */ /* 0x000ee80000300800 */
[----:B------:R-:W3:Y:S04]  /*90a0*/  LDL.LU R250, [R1+0x220] ;  /* 0x0002200001fa7983 */ /* 0x000ee80000300800 */
[----:B------:R-:W4:Y:S04]  /*90b0*/  LDL.LU R249, [R1+0x22c] ;  /* 0x00022c0001f97983 */ /* 0x000f280000300800 */
[----:B------:R-:W4:Y:S04]  /*90c0*/  LDL.LU R248, [R1+0x228] ;  /* 0x0002280001f87983 */ /* 0x000f280000300800 */
[----:B------:R-:W3:Y:S04]  /*90d0*/  LDL.LU R247, [R1+0x234] ;  /* 0x0002340001f77983 */ /* 0x000ee80000300800 */
[----:B------:R-:W3:Y:S04]  /*90e0*/  LDL.LU R246, [R1+0x230] ;  /* 0x0002300001f67983 */ /* 0x000ee80000300800 */
[----:B------:R-:W3:Y:S04]  /*90f0*/  LDL.LU R244, [R1+0x23c] ;  /* 0x00023c0001f47983 */ /* 0x000ee80000300800 */
[----:B------:R-:W3:Y:S04]  /*9100*/  LDL.LU R243, [R1+0x238] ;  /* 0x0002380001f37983 */ /* 0x000ee80000300800 */
        /* <DEDUP_REMOVED lines=44> */
[----:B------:R-:W-:-:S03]  /*93d0*/  F2FP.F16.F32.PACK_AB R142, R194, R193 ;  /* 0x000000c1c28e723e */ /* 0x000fc600000000ff */
        /* <DEDUP_REMOVED lines=84> */
[----:B----4-:R-:W-:-:S02]  /*9920*/  F2FP.F16.F32.PACK_AB R115, R249, R248 ;  /* 0x000000f8f973723e */ /* 0x010fc400000000ff */
[----:B--2---:R-:W-:Y:S02]  /*9930*/  F2FP.F16.F32.PACK_AB R248, R242, R241 ;  /* 0x000000f1f2f8723e */ /* 0x004fe400000000ff */
[----:B---3--:R-:W-:Y:S02]  /*9940*/  F2FP.F16.F32.PACK_AB R241, R232, R231 ;  /* 0x000000e7e8f1723e */ /* 0x008fe400000000ff */
[----:B------:R-:W-:Y:S02]  /*9950*/  F2FP.F16.F32.PACK_AB R232, R226, R225 ;  /* 0x000000e1e2e8723e */ /* 0x000fe400000000ff */
[----:B------:R-:W-:Y:S02]  /*9960*/  F2FP.F16.F32.PACK_AB R225, R216, R215 ;  /* 0x000000d7d8e1723e */ /* 0x000fe400000000ff */
[----:B------:R-:W-:Y:S02]  /*9970*/  F2FP.F16.F32.PACK_AB R249, R240, R239 ;  /* 0x000000eff0f9723e */ /* 0x000fe400000000ff */
[----:B------:R-:W-:-:S02]  /*9980*/  F2FP.F16.F32.PACK_AB R216, R210, R209 ;  /* 0x000000d1d2d8723e */ /* 0x000fc400000000ff */
[----:B------:R-:W-:Y:S02]  /*9990*/  F2FP.F16.F32.PACK_AB R240, R234, R233 ;  /* 0x000000e9eaf0723e */ /* 0x000fe400000000ff */
[----:B------:R-:W-:Y:S02]  /*99a0*/  F2FP.F16.F32.PACK_AB R233, R224, R223 ;  /* 0x000000dfe0e9723e */ /* 0x000fe400000000ff */
[----:B------:R-:W-:Y:S02]  /*99b0*/  F2FP.F16.F32.PACK_AB R224, R218, R217 ;  /* 0x000000d9dae0723e */ /* 0x000fe400000000ff */
[----:B------:R-:W-:Y:S02]  /*99c0*/  F2FP.F16.F32.PACK_AB R217, R208, R207 ;  /* 0x000000cfd0d9723e */ /* 0x000fe400000000ff */
[----:B------:R-:W-:Y:S02]  /*99d0*/  F2FP.F16.F32.PACK_AB R208, R202, R201 ;  /* 0x000000c9cad0723e */ /* 0x000fe400000000ff */
[----:B------:R-:W-:-:S02]  /*99e0*/  F2FP.F16.F32.PACK_AB R209, R200, R199 ;  /* 0x000000c7c8d1723e */ /* 0x000fc400000000ff */
[----:B------:R-:W-:Y:S02]  /*99f0*/  F2FP.F16.F32.PACK_AB R137, R52, R0 ;  /* 0x000000003489723e */ /* 0x000fe400000000ff */
[----:B------:R-:W-:Y:S01]  /*9a00*/  F2FP.F16.F32.PACK_AB R114, R251, R250 ;  /* 0x000000fafb72723e */ /* 0x000fe200000000ff */
[----:B------:R-:W2:Y:S01]  /*9a10*/  LDL.LU R52, [R1+0x4] ;  /* 0x0000040001347983 */ /* 0x000ea20000300800 */
        /* <DEDUP_REMOVED lines=33> */
[----:B------:R-:W2:Y:S04]  /*9c30*/  LDL.LU R8, [R1] ;  /* 0x0000000001087983 */ /* 0x000ea80000300800 */
[----:B------:R-:W3:Y:S04]  /*9c40*/  LDL.LU R53, [R1+0xc] ;  /* 0x00000c0001357983 */ /* 0x000ee80000300800 */
[----:B------:R-:W3:Y:S04]  /*9c50*/  LDL.LU R9, [R1+0x8] ;  /* 0x0000080001097983 */ /* 0x000ee80000300800 */
[----:B------:R-:W4:Y:S04]  /*9c60*/  LDL.LU R54, [R1+0x14] ;  /* 0x0000140001367983 */ /* 0x000f280000300800 */
[----:B------:R-:W4:Y:S01]  /*9c70*/  LDL.LU R10, [R1+0x10] ;  /* 0x00001000010a7983 */ /* 0x000f220000300800 */
[----:B------:R-:W-:-:S03]  /*9c80*/  F2FP.F16.F32.PACK_AB R19, R5, R4 ;  /* 0x000000040513723e */ /* 0x000fc600000000ff */
[----:B------:R-:W4:Y:S04]  /*9c90*/  LDL.LU R55, [R1+0x1c] ;  /* 0x00001c0001377983 */ /* 0x000f280000300800 */
[----:B------:R-:W4:Y:S04]  /*9ca0*/  LDL.LU R11, [R1+0x18] ;  /* 0x00001800010b7983 */ /* 0x000f280000300800 */
[----:B------:R-:W4:Y:S01]  /*9cb0*/  LDL.LU R56, [R1+0x24] ;  /* 0x0000240001387983 */ /* 0x000f220000300800 */
[----:B------:R-:W-:-:S03]  /*9cc0*/  F2FP.F16.F32.PACK_AB R18, R7, R6 ;  /* 0x000000060712723e */ /* 0x000fc600000000ff */
[----:B------:R-:W4:Y:S04]  /*9cd0*/  LDL.LU R4, [R1+0x20] ;  /* 0x0000200001047983 */ /* 0x000f280000300800 */
[----:B------:R-:W4:Y:S04]  /*9ce0*/  LDL.LU R57, [R1+0x2c] ;  /* 0x00002c0001397983 */ /* 0x000f280000300800 */
[----:B------:R-:W4:Y:S04]  /*9cf0*/  LDL.LU R5, [R1+0x28] ;  /* 0x0000280001057983 */ /* 0x000f280000300800 */
        /* <DEDUP_REMOVED lines=116> */
[----:B------:R-:W4:Y:S01]  /*a440*/  LDL.LU R237, [R1+0x1c8] ;  /* 0x0001c80001ed7983 */ /* 0x000f220000300800 */
[----:B-----5:R-:W-:-:S03]  /*a450*/  IMAD.SHL.U32 R0, R245, 0x80, RZ ;  /* 0x00000080f5007824 */ /* 0x020fc600078e00ff */
[----:B------:R-:W4:Y:S01]  /*a460*/  LDL.LU R110, [R1+0x1d4] ;  /* 0x0001d400016e7983 */ /* 0x000f220000300800 */
[----:B------:R-:W-:-:S03]  /*a470*/  IMAD.SHL.U32 R2, R245, 0x10, RZ ;  /* 0x00000010f5027824 */ /* 0x000fc600078e00ff */
[----:B------:R-:W4:Y:S04]  /*a480*/  LDL.LU R238, [R1+0x1d0] ;  /* 0x0001d00001ee7983 */ /* 0x000f280000300800 */
[----:B------:R-:W4:Y:S04]  /*a490*/  LDL.LU R111, [R1+0x1dc] ;  /* 0x0001dc00016f7983 */ /* 0x000f280000300800 */
[----:B------:R-:W4:Y:S04]  /*a4a0*/  LDL.LU R239, [R1+0x1d8] ;  /* 0x0001d80001ef7983 */ /* 0x000f280000300800 */
[----:B------:R-:W4:Y:S04]  /*a4b0*/  LDL.LU R245, [R1+0x1e4] ;  /* 0x0001e40001f57983 */ /* 0x000f280000300800 */
[----:B------:R-:W4:Y:S01]  /*a4c0*/  LDL.LU R244, [R1+0x1e0] ;  /* 0x0001e00001f47983 */ /* 0x000f220000300800 */
[----:B------:R-:W-:-:S02]  /*a4d0*/  LOP3.LUT R0, R0, 0x780, RZ, 0xc0, !PT ;  /* 0x0000078000007812 */ /* 0x000fc400078ec0ff */
[----:B------:R-:W-:Y:S01]  /*a4e0*/  F2FP.F16.F32.PACK_AB R116, R247, R246 ;  /* 0x000000f6f774723e */ /* 0x000fe200000000ff */
[----:B------:R-:W4:Y:S01]  /*a4f0*/  LDL.LU R112, [R1+0x1ec] ;  /* 0x0001ec0001707983 */ /* 0x000f220000300800 */
[----:B------:R-:W-:-:S03]  /*a500*/  LOP3.LUT R0, R0, 0x70, R2, 0xf8, !PT ;  /* 0x0000007000007812 */ /* 0x000fc600078ef802 */
[----:B------:R-:W4:Y:S01]  /*a510*/  LDL.LU R113, [R1+0x1f4] ;  /* 0x0001f40001717983 */ /* 0x000f220000300800 */
[----:B--2---:R-:W-:-:S03]  /*a520*/  F2FP.F16.F32.PACK_AB R8, R52, R8 ;  /* 0x000000083408723e */ /* 0x004fc600000000ff */
[----:B------:R-:W2:Y:S01]  /*a530*/  LDL.LU R246, [R1+0x1f0] ;  /* 0x0001f00001f67983 */ /* 0x000ea20000300800 */
[----:B---3--:R-:W-:-:S03]  /*a540*/  F2FP.F16.F32.PACK_AB R9, R53, R9 ;  /* 0x000000093509723e */ /* 0x008fc600000000ff */
[----:B------:R-:W3:Y:S01]  /*a550*/  LDL.LU R247, [R1+0x1f8] ;  /* 0x0001f80001f77983 */ /* 0x000ee20000300800 */
[----:B----4-:R-:W-:-:S03]  /*a560*/  F2FP.F16.F32.PACK_AB R10, R54, R10 ;  /* 0x0000000a360a723e */ /* 0x010fc600000000ff */
[----:B------:R-:W3:Y:S01]  /*a570*/  LDL.LU R2, [R1+0x1fc] ;  /* 0x0001fc0001027983 */ /* 0x000ee20000300800 */
[----:B------:R-:W-:-:S03]  /*a580*/  F2FP.F16.F32.PACK_AB R11, R55, R11 ;  /* 0x0000000b370b723e */ /* 0x000fc600000000ff */
[----:B------:R-:W4:Y:S01]  /*a590*/  LDL.LU R52, [R1+0x7f4] ;  /* 0x0007f40001347983 */ /* 0x000f220000300800 */
[----:B------:R-:W-:-:S03]  /*a5a0*/  F2FP.F16.F32.PACK_AB R4, R56, R4 ;  /* 0x000000043804723e */ /* 0x000fc600000000ff */
[----:B------:R-:W4:Y:S01]  /*a5b0*/  LDL.LU R53, [R1+0x7f0] ;  /* 0x0007f00001357983 */ /* 0x000f220000300800 */
[----:B------:R-:W-:-:S03]  /*a5c0*/  F2FP.F16.F32.PACK_AB R5, R57, R5 ;  /* 0x000000053905723e */ /* 0x000fc600000000ff */
[----:B------:R-:W3:Y:S01]  /*a5d0*/  LDL.LU R54, [R1+0x7ec] ;  /* 0x0007ec0001367983 */ /* 0x000ee20000300800 */
        /* <DEDUP_REMOVED lines=105> */
[----:B------:R-:W-:Y:S02]  /*ac70*/  F2FP.F16.F32.PACK_AB R244, R245, R244 ;  /* 0x000000f4f5f4723e */ /* 0x000fe400000000ff */
[----:B------:R-:W1:Y:S01]  /*ac80*/  S2R R245, SR_TID.X ;  /* 0x0000000000f57919 */ /* 0x000e620000002100 */
[----:B------:R-:W-:Y:S02]  /*ac90*/  F2FP.F16.F32.PACK_AB R237, R109, R237 ;  /* 0x000000ed6ded723e */ /* 0x000fe400000000ff */
[----:B------:R-:W-:Y:S01]  /*aca0*/  F2FP.F16.F32.PACK_AB R238, R110, R238 ;  /* 0x000000ee6eee723e */ /* 0x000fe200000000ff */
[----:B------:R-:W3:Y:S01]  /*acb0*/  LDL.LU R109, [R1+0x710] ;  /* 0x00071000016d7983 */ /* 0x000ee20000300800 */
[----:B------:R-:W-:-:S03]  /*acc0*/  F2FP.F16.F32.PACK_AB R239, R111, R239 ;  /* 0x000000ef6fef723e */ /* 0x000fc600000000ff */
[----:B------:R-:W3:Y:S04]  /*acd0*/  LDL.LU R110, [R1+0x70c] ;  /* 0x00070c00016e7983 */ /* 0x000ee80000300800 */
[----:B------:R-:W3:Y:S01]  /*ace0*/  LDL.LU R111, [R1+0x708] ;  /* 0x00070800016f7983 */ /* 0x000ee20000300800 */
[----:B-1----:R-:W-:-:S03]  /*acf0*/  LOP3.LUT R0, R0, 0x10, R245, 0x78, !PT ;  /* 0x0000001000007812 */ /* 0x002fc600078e78f5 */
[----:B------:R-:W3:Y:S01]  /*ad00*/  LDL.LU R245, [R1+0x1e8] ;  /* 0x0001e80001f57983 */ /* 0x000ee20000300800 */
[----:B------:R-:W-:Y:S02]  /*ad10*/  F2FP.F16.F32.PACK_AB R25, R27, R26 ;  /* 0x0000001a1b19723e */ /* 0x000fe400000000ff */
[----:B--2---:R-:W-:Y:S02]  /*ad20*/  F2FP.F16.F32.PACK_AB R246, R113, R246 ;  /* 0x000000f671f6723e */ /* 0x004fe400000000ff */
[----:B------:R-:W-:Y:S01]  /*ad30*/  F2FP.F16.F32.PACK_AB R26, R29, R28 ;  /* 0x0000001c1d1a723e */ /* 0x000fe200000000ff */
[----:B------:R-:W-:Y:S01]  /*ad40*/  IMAD.MOV.U32 R28, RZ, RZ, R114 ;  /* 0x000000ffff1c7224 */ /* 0x000fe200078e0072 */
        /* <DEDUP_REMOVED lines=11> */
[----:B------:R-:W-:-:S02]  /*ae00*/  IMAD.MOV.U32 R38, RZ, RZ, R120 ;  /* 0x000000ffff267224 */ /* 0x000fc400078e0078 */
[----:B------:R-:W-:Y:S01]  /*ae10*/  IMAD.MOV.U32 R39, RZ, RZ, R121 ;  /* 0x000000ffff277224 */ /* 0x000fe200078e0079 */
[----:B------:R-:W-:Y:S01]  /*ae20*/  F2FP.F16.F32.PACK_AB R43, R47, R46 ;  /* 0x0000002e2f2b723e */ /* 0x000fe200000000ff */
[----:B------:R-:W-:Y:S01]  /*ae30*/  IMAD.MOV.U32 R44, RZ, RZ, R122 ;  /* 0x000000ffff2c7224 */ /* 0x000fe200078e007a */
[----:B------:R-:W-:Y:S01]  /*ae40*/  F2FP.F16.F32.PACK_AB R48, R49, R48 ;  /* 0x000000303130723e */ /* 0x000fe200000000ff */
[----:B------:R-:W-:Y:S01]  /*ae50*/  IMAD.MOV.U32 R45, RZ, RZ, R123 ;  /* 0x000000ffff2d7224 */ /* 0x000fe200078e007b */
[----:B------:R-:W-:Y:S01]  /*ae60*/  F2FP.F16.F32.PACK_AB R49, R51, R50 ;  /* 0x000000323331723e */ /* 0x000fe200000000ff */
[----:B------:R-:W-:Y:S01]  /*ae70*/  IMAD.MOV.U32 R46, RZ, RZ, R124 ;  /* 0x000000ffff2e7224 */ /* 0x000fe200078e007c */
[----:B----4-:R-:W-:Y:S01]  /*ae80*/  F2FP.F16.F32.PACK_AB R50, R53, R52 ;  /* 0x000000343532723e */ /* 0x010fe200000000ff */
[----:B------:R-:W-:Y:S01]  /*ae90*/  IMAD.MOV.U32 R47, RZ, RZ, R125 ;  /* 0x000000ffff2f7224 */ /* 0x000fe200078e007d */
[----:B---3--:R-:W-:Y:S01]  /*aea0*/  F2FP.F16.F32.PACK_AB R51, R55, R54 ;  /* 0x000000363733723e */ /* 0x008fe200000000ff */
        /* <DEDUP_REMOVED lines=11> */
[----:B------:R-:W-:Y:S02]  /*af60*/  IMAD.MOV.U32 R62, RZ, RZ, R132 ;  /* 0x000000ffff3e7224 */ /* 0x000fe400078e0084 */
[----:B------:R-:W-:Y:S01]  /*af70*/  IMAD.MOV.U32 R63, RZ, RZ, R133 ;  /* 0x000000ffff3f7224 */ /* 0x000fe200078e0085 */
[----:B------:R-:W-:Y:S02]  /*af80*/  F2FP.F16.F32.PACK_AB R65, R67, R66 ;  /* 0x000000424341723e */ /* 0x000fe400000000ff */
[----:B------:R-:W-:Y:S01]  /*af90*/  F2FP.F16.F32.PACK_AB R66, R69, R68 ;  /* 0x000000444542723e */ /* 0x000fe200000000ff */
[----:B------:R-:W-:Y:S02]  /*afa0*/  IMAD.MOV.U32 R68, RZ, RZ, R134 ;  /* 0x000000ffff447224 */ /* 0x000fe400078e0086 */
[----:B------:R-:W-:Y:S01]  /*afb0*/  IMAD.MOV.U32 R69, RZ, RZ, R135 ;  /* 0x000000ffff457224 */ /* 0x000fe200078e0087 */
[----:B------:R-:W-:Y:S01]  /*afc0*/  F2FP.F16.F32.PACK_AB R67, R71, R70 ;  /* 0x000000464743723e */ /* 0x000fe200000000ff */
[----:B------:R-:W-:-:S02]  /*afd0*/  IMAD.MOV.U32 R70, RZ, RZ, R136 ;  /* 0x000000ffff467224 */ /* 0x000fc400078e0088 */
[----:B------:R-:W-:Y:S01]  /*afe0*/  IMAD.MOV.U32 R71, RZ, RZ, R137 ;  /* 0x000000ffff477224 */ /* 0x000fe200078e0089 */
[----:B------:R-:W-:Y:S02]  /*aff0*/  F2FP.F16.F32.PACK_AB R72, R73, R72 ;  /* 0x000000484948723e */ /* 0x000fe400000000ff */
        /* <DEDUP_REMOVED lines=25> */
[----:B------:R-:W-:Y:S02]  /*b190*/  F2FP.F16.F32.PACK_AB R98, R101, R100 ;  /* 0x000000646562723e */ /* 0x000fe400000000ff */
[----:B------:R-:W-:Y:S02]  /*b1a0*/  F2FP.F16.F32.PACK_AB R245, R112, R245 ;  /* 0x000000f570f5723e */ /* 0x000fe400000000ff */
[----:B------:R-:W2:Y:S04]  /*b1b0*/  LDL.LU R112, [R1+0x704] ;  /* 0x0007040001707983 */ /* 0x000ea80000300800 */
[----:B------:R-:W2:Y:S04]  /*b1c0*/  LDL.LU R113, [R1+0x700] ;  /* 0x0007000001717983 */ /* 0x000ea80000300800 */
[----:B------:R-:W3:Y:S04]  /*b1d0*/  LDL.LU R114, [R1+0x6fc] ;  /* 0x0006fc0001727983 */ /* 0x000ee80000300800 */
[----:B------:R-:W3:Y:S04]  /*b1e0*/  LDL.LU R115, [R1+0x6f8] ;  /* 0x0006f80001737983 */ /* 0x000ee80000300800 */
[----:B------:R-:W4:Y:S04]  /*b1f0*/  LDL.LU R116, [R1+0x6f4] ;  /* 0x0006f40001747983 */ /* 0x000f280000300800 */
[----:B------:R-:W4:Y:S04]  /*b200*/  LDL.LU R117, [R1+0x6f0] ;  /* 0x0006f00001757983 */ /* 0x000f280000300800 */
[----:B------:R-:W4:Y:S04]  /*b210*/  LDL.LU R118, [R1+0x6ec] ;  /* 0x0006ec0001767983 */ /* 0x000f280000300800 */
[----:B------:R-:W4:Y:S04]  /*b220*/  LDL.LU R119, [R1+0x6e8] ;  /* 0x0006e80001777983 */ /* 0x000f280000300800 */
        /* <DEDUP_REMOVED lines=31> */
[----:B------:R-:W-:-:S02]  /*b420*/  F2FP.F16.F32.PACK_AB R247, R2, R247 ;  /* 0x000000f702f7723e */ /* 0x000fc400000000ff */
[----:B------:R-:W1:Y:S01]  /*b430*/  S2R R2, SR_TID.X ;  /* 0x0000000000027919 */ /* 0x000e620000002100 */
[----:B------:R-:W-:Y:S01]  /*b440*/  F2FP.F16.F32.PACK_AB R99, R103, R102 ;  /* 0x000000666763723e */ /* 0x000fe200000000ff */
[----:B------:R-:W-:Y:S02]  /*b450*/  IMAD.MOV.U32 R101, RZ, RZ, R150 ;  /* 0x000000ffff657224 */ /* 0x000fe400078e0096 */
[----:B------:R-:W-:Y:S01]  /*b460*/  IMAD.MOV.U32 R102, RZ, RZ, R151 ;  /* 0x000000ffff667224 */ /* 0x000fe200078e0097 */
[----:B------:R-:W4:Y:S01]  /*b470*/  LDL.LU R150, [R1+0x66c] ;  /* 0x00066c0001967983 */ /* 0x000f220000300800 */
[----:B------:R-:W-:-:S03]  /*b480*/  IMAD.MOV.U32 R103, RZ, RZ, R3 ;  /* 0x000000ffff677224 */ /* 0x000fc600078e0003 */
[----:B------:R-:W4:Y:S01]  /*b490*/  LDL.LU R151, [R1+0x668] ;  /* 0x0006680001977983 */ /* 0x000f220000300800 */
[----:B-1----:R-:W-:-:S05]  /*b4a0*/  IMAD.SHL.U32 R2, R2, 0x40, RZ ;  /* 0x0000004002027824 */ /* 0x002fca00078e00ff */
[----:B------:R-:W-:-:S05]  /*b4b0*/  LOP3.LUT R0, R0, 0x1800, R2, 0xf8, !PT ;  /* 0x0000180000007812 */ /* 0x000fca00078ef802 */
[C---:B------:R-:W-:Y:S01]  /*b4c0*/  VIADD R2, R0.reuse, UR8 ;  /* 0x0000000800027c36 */ /* 0x040fe20008000000 */
[----:B------:R-:W-:Y:S01]  /*b4d0*/  BAR.SYNC.DEFER_BLOCKING 0x0 ;  /* 0x0000000000007b1d */ /* 0x000fe20000010000 */
[----:B------:R-:W-:-:S05]  /*b4e0*/  LOP3.LUT R3, R0, 0x20, RZ, 0x3c, !PT ;  /* 0x0000002000037812 */ /* 0x000fca00078e3cff */
[----:B------:R-:W-:Y:S01]  /*b4f0*/  VIADD R3, R3, UR8 ;  /* 0x0000000803037c36 */ /* 0x000fe20008000000 */
[----:B--2---:R-:W-:Y:S02]  /*b500*/  F2FP.F16.F32.PACK_AB R120, R121, R120 ;  /* 0x000000787978723e */ /* 0x004fe400000000ff */
[----:B---3--:R-:W-:Y:S02]  /*b510*/  F2FP.F16.F32.PACK_AB R121, R123, R122 ;  /* 0x0000007a7b79723e */ /* 0x008fe400000000ff */
[----:B----4-:R-:W-:Y:S02]  /*b520*/  F2FP.F16.F32.PACK_AB R122, R125, R124 ;  /* 0x0000007c7d7a723e */ /* 0x010fe400000000ff */
[----:B------:R-:W-:Y:S01]  /*b530*/  F2FP.F16.F32.PACK_AB R123, R127, R126 ;  /* 0x0000007e7f7b723e */ /* 0x000fe200000000ff */
[----:B------:R-:W-:Y:S04]  /*b540*/  STSM.16.M88.4 [R2], R100 ;  /* 0x0000006402007844 */ /* 0x000fe80000000200 */
[----:B------:R-:W-:Y:S04]  /*b550*/  STSM.16.M88.4 [R2+0x8000], R92 ;  /* 0x0080005c02007844 */ /* 0x000fe80000000200 */
        /* <DEDUP_REMOVED lines=14> */
[----:B------:R1:W-:Y:S04]  /*b640*/  STSM.16.M88.4 [R3], R60 ;  /* 0x0000003c03007844 */ /* 0x0003e80000000200 */
[----:B------:R-:W-:Y:S04]  /*b650*/  STSM.16.M88.4 [R3+0x8000], R52 ;  /* 0x0080003403007844 */ /* 0x000fe80000000200 */
[----:B-1----:R-:W2:Y:S04]  /*b660*/  LDL.LU R60, [R1+0x420] ;  /* 0x00042000013c7983 */ /* 0x002ea80000300800 */
[----:B------:R-:W2:Y:S04]  /*b670*/  LDL.LU R61, [R1+0x424] ;  /* 0x00042400013d7983 */ /* 0x000ea80000300800 */
[----:B------:R-:W2:Y:S04]  /*b680*/  LDL.LU R62, [R1+0x428] ;  /* 0x00042800013e7983 */ /* 0x000ea80000300800 */
[----:B------:R-:W2:Y:S04]  /*b690*/  LDL.LU R63, [R1+0x42c] ;  /* 0x00042c00013f7983 */ /* 0x000ea80000300800 */
[----:B------:R-:W3:Y:S04]  /*b6a0*/  LDL.LU R68, [R1+0x460] ;  /* 0x0004600001447983 */ /* 0x000ee80000300800 */
[----:B------:R-:W3:Y:S04]  /*b6b0*/  LDL.LU R69, [R1+0x464] ;  /* 0x0004640001457983 */ /* 0x000ee80000300800 */
[----:B------:R-:W3:Y:S04]  /*b6c0*/  LDL.LU R70, [R1+0x468] ;  /* 0x0004680001467983 */ /* 0x000ee80000300800 */
[----:B------:R-:W3:Y:S04]  /*b6d0*/  LDL.LU R71, [R1+0x46c] ;  /* 0x00046c0001477983 */ /* 0x000ee80000300800 */
[----:B------:R-:W4:Y:S04]  /*b6e0*/  LDL.LU R84, [R1+0x630] ;  /* 0x0006300001547983 */ /* 0x000f280000300800 */
[----:B------:R-:W4:Y:S04]  /*b6f0*/  LDL.LU R85, [R1+0x634] ;  /* 0x0006340001557983 */ /* 0x000f280000300800 */
[----:B------:R-:W4:Y:S04]  /*b700*/  LDL.LU R86, [R1+0x638] ;  /* 0x0006380001567983 */ /* 0x000f280000300800 */
[----:B------:R-:W4:Y:S04]  /*b710*/  LDL.LU R87, [R1+0x63c] ;  /* 0x00063c0001577983 */ /* 0x000f280000300800 */
[----:B------:R-:W2:Y:S04]  /*b720*/  LDL.LU R76, [R1+0x4a0] ;  /* 0x0004a000014c7983 */ /* 0x000ea80000300800 */
[----:B------:R-:W-:Y:S04]  /*b730*/  STSM.16.M88.4 [R3+0x10000], R44 ;  /* 0x0100002c03007844 */ /* 0x000fe80000000200 */
[----:B------:R-:W2:Y:S04]  /*b740*/  LDL.LU R77, [R1+0x4a4] ;  /* 0x0004a400014d7983 */ /* 0x000ea80000300800 */
[----:B------:R-:W-:Y:S04]  /*b750*/  STSM.16.M88.4 [R3+0x18000], R36 ;  /* 0x0180002403007844 */ /* 0x000fe80000000200 */
[----:B------:R-:W2:Y:S04]  /*b760*/  LDL.LU R78, [R1+0x4a8] ;  /* 0x0004a800014e7983 */ /* 0x000ea80000300800 */
[----:B------:R1:W-:Y:S04]  /*b770*/  STSM.16.M88.4 [R3+0x2000], R28 ;  /* 0x0020001c03007844 */ /* 0x0003e80000000200 */
[----:B------:R-:W2:Y:S04]  /*b780*/  LDL.LU R79, [R1+0x4ac] ;  /* 0x0004ac00014f7983 */ /* 0x000ea80000300800 */
[----:B-1----:R-:W3:Y:S01]  /*b790*/  LDL.LU R28, [R1+0x410] ;  /* 0x00041000011c7983 */ /* 0x002ee20000300800 */
[----:B------:R-:W-:-:S03]  /*b7a0*/  IMAD.MOV.U32 R31, RZ, RZ, R252 ;  /* 0x000000ffff1f7224 */ /* 0x000fc600078e00fc */
[----:B------:R-:W3:Y:S04]  /*b7b0*/  LDL.LU R29, [R1+0x414] ;  /* 0x00041400011d7983 */ /* 0x000ee80000300800 */
[----:B------:R-:W3:Y:S04]  /*b7c0*/  LDL.LU R30, [R1+0x418] ;  /* 0x00041800011e7983 */ /* 0x000ee80000300800 */
[----:B------:R-:W4:Y:S04]  /*b7d0*/  LDL.LU R252, [R1+0x664] ;  /* 0x0006640001fc7983 */ /* 0x000f280000300800 */
[----:B------:R-:W3:Y:S04]  /*b7e0*/  LDL.LU R36, [R1+0x450] ;  /* 0x0004500001247983 */ /* 0x000ee80000300800 */
[----:B------:R-:W3:Y:S04]  /*b7f0*/  LDL.LU R37, [R1+0x454] ;  /* 0x0004540001257983 */ /* 0x000ee80000300800 */
[----:B------:R-:W3:Y:S04]  /*b800*/  LDL.LU R38, [R1+0x458] ;  /* 0x0004580001267983 */ /* 0x000ee80000300800 */
[----:B------:R-:W3:Y:S04]  /*b810*/  LDL.LU R39, [R1+0x45c] ;  /* 0x00045c0001277983 */ /* 0x000ee80000300800 */
[----:B------:R-:W3:Y:S01]  /*b820*/  LDL.LU R44, [R1+0x490] ;  /* 0x00049000012c7983 */ /* 0x000ee20000300800 */
[----:B----4-:R-:W-:-:S03]  /*b830*/  IMAD.MOV.U32 R45, RZ, RZ, R252 ;  /* 0x000000ffff2d7224 */ /* 0x010fc600078e00fc */
[----:B------:R-:W4:Y:S04]  /*b840*/  LDL.LU R252, [R1+0x660] ;  /* 0x0006600001fc7983 */ /* 0x000f280000300800 */
[----:B------:R-:W4:Y:S04]  /*b850*/  LDL.LU R46, [R1+0x498] ;  /* 0x00049800012e7983 */ /* 0x000f280000300800 */
[----:B------:R-:W4:Y:S04]  /*b860*/  LDL.LU R47, [R1+0x49c] ;  /* 0x00049c00012f7983 */ /* 0x000f280000300800 */
[----:B------:R-:W4:Y:S04]  /*b870*/  LDL.LU R52, [R1+0x620] ;  /* 0x0006200001347983 */ /* 0x000f280000300800 */
[----:B------:R-:W4:Y:S04]  /*b880*/  LDL.LU R53, [R1+0x624] ;  /* 0x0006240001357983 */ /* 0x000f280000300800 */
[----:B------:R-:W4:Y:S01]  /*b890*/  LDL.LU R54, [R1+0x628] ;  /* 0x0006280001367983 */ /* 0x000f220000300800 */
[----:B------:R-:W-:-:S03]  /*b8a0*/  LOP3.LUT R8, R0, 0x40, RZ, 0x3c, !PT ;  /* 0x0000004000087812 */ /* 0x000fc600078e3cff */
[----:B------:R-:W-:Y:S01]  /*b8b0*/  STSM.16.M88.4 [R3+0xa000], R224 ;  /* 0x00a000e003007844 */ /* 0x000fe20000000200 */
[----:B------:R-:W-:-:S03]  /*b8c0*/  F2FP.F16.F32.PACK_AB R128, R129, R128 ;  /* 0x000000808180723e */ /* 0x000fc600000000ff */
[----:B------:R-:W-:Y:S01]  /*b8d0*/  STSM.16.M88.4 [R3+0x12000], R192 ;  /* 0x012000c003007844 */ /* 0x000fe20000000200 */
[----:B------:R-:W-:-:S03]  /*b8e0*/  F2FP.F16.F32.PACK_AB R129, R131, R130 ;  /* 0x000000828381723e */ /* 0x000fc600000000ff */
[----:B------:R-:W-:Y:S01]  /*b8f0*/  STSM.16.M88.4 [R3+0x1a000], R160 ;  /* 0x01a000a003007844 */ /* 0x000fe20000000200 */
[----:B------:R-:W-:-:S03]  /*b900*/  F2FP.F16.F32.PACK_AB R130, R133, R132 ;  /* 0x000000848582723e */ /* 0x000fc600000000ff */
[----:B------:R-:W-:Y:S01]  /*b910*/  STSM.16.M88.4 [R3+0x4000], R4 ;  /* 0x0040000403007844 */ /* 0x000fe20000000200 */
[----:B------:R-:W-:Y:S01]  /*b920*/  F2FP.F16.F32.PACK_AB R131, R135, R134 ;  /* 0x000000868783723e */ /* 0x000fe200000000ff */
[----:B------:R-:W-:Y:S02]  /*b930*/  VIADD R8, R8, UR8 ;  /* 0x0000000808087c36 */ /* 0x000fe40008000000 */
[----:B------:R-:W-:Y:S04]  /*b940*/  STSM.16.M88.4 [R3+0xc000], R164 ;  /* 0x00c000a403007844 */ /* 0x000fe80000000200 */
[----:B------:R-:W-:Y:S04]  /*b950*/  STSM.16.M88.4 [R3+0x14000], R196 ;  /* 0x014000c403007844 */ /* 0x000fe80000000200 */
[----:B------:R-:W-:Y:S04]  /*b960*/  STSM.16.M88.4 [R3+0x1c000], R228 ;  /* 0x01c000e403007844 */ /* 0x000fe80000000200 */
[----:B------:R-:W-:Y:S04]  /*b970*/  STSM.16.M88.4 [R3+0x6000], R32 ;  /* 0x0060002003007844 */ /* 0x000fe80000000200 */
[----:B------:R-:W-:Y:S04]  /*b980*/  STSM.16.M88.4 [R3+0xe000], R64 ;  /* 0x00e0004003007844 */ /* 0x000fe80000000200 */
[----:B------:R-:W-:Y:S04]  /*b990*/  STSM.16.M88.4 [R3+0x16000], R96 ;  /* 0x0160006003007844 */ /* 0x000fe80000000200 */
[----:B------:R-:W-:Y:S04]  /*b9a0*/  STSM.16.M88.4 [R3+0x1e000], R128 ;  /* 0x01e0008003007844 */ /* 0x000fe80000000200 */
[----:B------:R-:W-:Y:S04]  /*b9b0*/  STSM.16.M88.4 [R8], R84 ;  /* 0x0000005408007844 */ /* 0x000fe80000000200 */
[----:B--2---:R-:W-:Y:S04]  /*b9c0*/  STSM.16.M88.4 [R8+0x8000], R76 ;  /* 0x0080004c08007844 */ /* 0x004fe80000000200 */
[----:B---3--:R-:W-:Y:S01]  /*b9d0*/  STSM.16.M88.4 [R8+0x10000], R68 ;  /* 0x0100004408007844 */ /* 0x008fe20000000200 */
        /* <DEDUP_REMOVED lines=8> */
[----:B------:R-:W-:-:S03]  /*ba60*/  F2FP.F16.F32.PACK_AB R106, R109, R108 ;  /* 0x0000006c6d6a723e */ /* 0x000fc600000000ff */
[----:B------:R-:W-:Y:S01]  /*ba70*/  STSM.16.M88.4 [R8+0x1a000], R152 ;  /* 0x01a0009808007844 */ /* 0x000fe20000000200 */
[----:B------:R-:W-:Y:S02]  /*ba80*/  F2FP.F16.F32.PACK_AB R107, R111, R110 ;  /* 0x0000006e6f6b723e */ /* 0x000fe400000000ff */
[----:B------:R-:W-:Y:S01]  /*ba90*/  F2FP.F16.F32.PACK_AB R137, R139, R138 ;  /* 0x0000008a8b89723e */ /* 0x000fe200000000ff */
[----:B------:R-:W-:Y:S01]  /*baa0*/  STSM.16.M88.4 [R8+0x4000], R12 ;  /* 0x0040000c08007844 */ /* 0x000fe20000000200 */
[----:B------:R-:W-:Y:S01]  /*bab0*/  F2FP.F16.F32.PACK_AB R138, R141, R140 ;  /* 0x0000008c8d8a723e */ /* 0x000fe200000000ff */
[----:B------:R-:W-:Y:S01]  /*bac0*/  VIADD R0, R0, UR8 ;  /* 0x0000000800007c36 */ /* 0x000fe20008000000 */
[----:B------:R-:W-:Y:S01]  /*bad0*/  F2FP.F16.F32.PACK_AB R139, R143, R142 ;  /* 0x0000008e8f8b723e */ /* 0x000fe200000000ff */
[----:B------:R-:W-:Y:S04]  /*bae0*/  STSM.16.M88.4 [R8+0xc000], R172 ;  /* 0x00c000ac08007844 */ /* 0x000fe80000000200 */
[----:B------:R-:W-:Y:S04]  /*baf0*/  STSM.16.M88.4 [R8+0x14000], R204 ;  /* 0x014000cc08007844 */ /* 0x000fe80000000200 */
[----:B------:R-:W-:Y:S04]  /*bb00*/  STSM.16.M88.4 [R8+0x1c000], R236 ;  /* 0x01c000ec08007844 */ /* 0x000fe80000000200 */
[----:B------:R-:W-:Y:S04]  /*bb10*/  STSM.16.M88.4 [R8+0x6000], R40 ;  /* 0x0060002808007844 */ /* 0x000fe80000000200 */
[----:B------:R-:W-:Y:S04]  /*bb20*/  STSM.16.M88.4 [R8+0xe000], R72 ;  /* 0x00e0004808007844 */ /* 0x000fe80000000200 */
[----:B------:R-:W-:Y:S04]  /*bb30*/  STSM.16.M88.4 [R8+0x16000], R104 ;  /* 0x0160006808007844 */ /* 0x000fe80000000200 */
[----:B------:R-:W-:Y:S01]  /*bb40*/  STSM.16.M88.4 [R8+0x1e000], R136 ;  /* 0x01e0008808007844 */ /* 0x000fe20000000200 */
[----:B------:R-:W-:-:S02]  /*bb50*/  F2FP.F16.F32.PACK_AB R112, R113, R112 ;  /* 0x000000707170723e */ /* 0x000fc400000000ff */
[----:B------:R-:W-:Y:S02]  /*bb60*/  F2FP.F16.F32.PACK_AB R113, R115, R114 ;  /* 0x000000727371723e */ /* 0x000fe400000000ff */
[----:B------:R-:W-:Y:S02]  /*bb70*/  F2FP.F16.F32.PACK_AB R144, R145, R144 ;  /* 0x000000909190723e */ /* 0x000fe400000000ff */
[----:B------:R-:W-:Y:S02]  /*bb80*/  F2FP.F16.F32.PACK_AB R114, R117, R116 ;  /* 0x000000747572723e */ /* 0x000fe400000000ff */
[----:B------:R-:W-:Y:S02]  /*bb90*/  F2FP.F16.F32.PACK_AB R115, R119, R118 ;  /* 0x000000767773723e */ /* 0x000fe400000000ff */
[----:B------:R-:W-:Y:S02]  /*bba0*/  F2FP.F16.F32.PACK_AB R145, R147, R146 ;  /* 0x000000929391723e */ /* 0x000fe400000000ff */
[----:B------:R-:W-:-:S02]  /*bbb0*/  F2FP.F16.F32.PACK_AB R146, R149, R148 ;  /* 0x000000949592723e */ /* 0x000fc400000000ff */
[----:B------:R-:W-:Y:S01]  /*bbc0*/  F2FP.F16.F32.PACK_AB R147, R151, R150 ;  /* 0x000000969793723e */ /* 0x000fe200000000ff */
[----:B------:R-:W-:-:S04]  /*bbd0*/  ULOP3.LUT UR50, UR50, 0x3, URZ, 0xc0, !UPT ;  /* 0x0000000332327892 */ /* 0x000fc8000f8ec03f */
[----:B------:R-:W-:Y:S02]  /*bbe0*/  ULEA UR4, UR50, UR8, 0xf ;  /* 0x0000000832047291 */ /* 0x000fe4000f8e783f */
[----:B------:R-:W-:Y:S01]  /*bbf0*/  ULEA UR5, UR50, UR51, 0x6 ;  /* 0x0000003332057291 */ /* 0x000fe2000f8e303f */
[----:B------:R-:W-:Y:S01]  /*bc00*/  UMOV UR6, UR11 ;  /* 0x0000000b00067c82 */ /* 0x000fe20008000000 */
[----:B------:R-:W-:Y:S01]  /*bc10*/  ELECT P0, URZ, PT ;  /* 0x00000000003f782f */ /* 0x000fe20003800000 */
[----:B----4-:R-:W-:-:S05]  /*bc20*/  IMAD.MOV.U32 R55, RZ, RZ, R252 ;  /* 0x000000ffff377224 */ /* 0x010fca00078e00fc */
        /* <DEDUP_REMOVED lines=15> */
[----:B------:R-:W-:Y:S01]  /*bd20*/  STSM.16.M88.4 [R0+0x1e000], R144 ;  /* 0x01e0009000007844 */ /* 0x000fe20000000200 */
[----:B------:R1:W-:Y:S06]  /*bd30*/  MEMBAR.ALL.CTA ;  /* 0x0000000000007992 */ /* 0x0003ec0000008000 */
[----:B-1----:R-:W1:Y:S02]  /*bd40*/  FENCE.VIEW.ASYNC.S ;  /* 0x00000000000073c6 */ /* 0x002e640000000000 */
[----:B-1----:R-:W-:Y:S06]  /*bd50*/  BAR.SYNC.DEFER_BLOCKING 0x0 ;  /* 0x0000000000007b1d */ /* 0x002fec0000010000 */
[----:B------:R1:W-:Y:S01]  /*bd60*/  UTMASTG.2D [UR4], [UR48] ;  /* 0x00000004300073b5 */ /* 0x0003e20008008000 */
[----:B------:R0:W-:Y:S01]  /*bd70*/  UTMACMDFLUSH ;  /* 0x00000000000079b7 */ /* 0x0001e20000000000 */
[----:B------:R-:W-:-:S04]  /*bd80*/  DEPBAR.LE SB0, 0x0 ;  /* 0x000080000000791a */ /* 0x000fc80000000000 */
[----:B------:R-:W-:Y:S06]  /*bd90*/  BAR.SYNC.DEFER_BLOCKING 0x0 ;  /* 0x0000000000007b1d */ /* 0x000fec0000010000 */
[----:B-1----:R-:W-:Y:S05]  /*bda0*/  EXIT ;  /* 0x000000000000794d */ /* 0x002fea0003800000 */
.L_x_48:
[----:B------:R-:W2:Y:S02]  /*bdb0*/  SYNCS.PHASECHK.TRANS64.TRYWAIT P0, [UR8+0x8000], R2 ;  /* 0x00800002ff0075a7 */ /* 0x000ea40008000148 */
[----:B--2---:R-:W-:Y:S05]  /*bdc0*/  @!P0 BRA `(.L_x_48) ;  /* 0xfffffffc00f88947 */ /* 0x004fea000383ffff */
[----:B------:R-:W-:Y:S05]  /*bdd0*/  BRA `(.L_x_50) ;  /* 0xffffff9000247947 */ /* 0x000fea000383ffff */
.L_x_51:
[----:B------:R-:W-:-:S00]  /*bde0*/  BRA `(.L_x_51) ;  /* 0xfffffffc00fc7947 */ /* 0x000fc0000383ffff */
[----:B------:R-:W-:-:S00]  /*bdf0*/  NOP ;  /* 0x0000000000007918 */ /* 0x000fc00000000000 */
        /* <DEDUP_REMOVED lines=8> */
.L_x_52:


//--------------------- .nv.shared.gluon_wgmma    --------------------------
	.section	.nv.shared.gluon_wgmma,"aw",@nobits
	.sectionflags	@""
	.align	16
	.zero		1024


//--------------------- .nv.shared.reserved.0     --------------------------
	.section	.nv.shared.reserved.0,"aw",@nobits
	.weak		__nv_reservedSMEM_offset_0_alias
	.size		__nv_reservedSMEM_offset_0_alias, 0, 0
	.other		__nv_reservedSMEM_offset_0_alias,@"STO_CUDA_RESERVED_SHARED STV_DEFAULT"
__nv_reservedSMEM_offset_0_alias:
	.zero		0


//--------------------- .nv.constant0.gluon_wgmma --------------------------
	.section	.nv.constant0.gluon_wgmma,"a",@progbits
	.sectionflags	@""
	.align	4
.nv.constant0.gluon_wgmma:
	.zero		608


//--------------------- SYMBOLS --------------------------

	.type		.nv.reservedSmem.offset0,@object
	.size		.nv.reservedSmem.offset0,0x4
